//
// Generated by NVIDIA NVVM Compiler
//
// Compiler Build ID: CL-36424714
// Cuda compilation tools, release 13.0, V13.0.88
// Based on NVVM 20.0.0
//

.version 9.0
.target sm_100
.address_size 64

	// .globl	_Z10AdamKernelifffffffbPfS_S_PKf

.visible .entry _Z10AdamKernelifffffffbPfS_S_PKf(
	.param .u32 _Z10AdamKernelifffffffbPfS_S_PKf_param_0,
	.param .f32 _Z10AdamKernelifffffffbPfS_S_PKf_param_1,
	.param .f32 _Z10AdamKernelifffffffbPfS_S_PKf_param_2,
	.param .f32 _Z10AdamKernelifffffffbPfS_S_PKf_param_3,
	.param .f32 _Z10AdamKernelifffffffbPfS_S_PKf_param_4,
	.param .f32 _Z10AdamKernelifffffffbPfS_S_PKf_param_5,
	.param .f32 _Z10AdamKernelifffffffbPfS_S_PKf_param_6,
	.param .f32 _Z10AdamKernelifffffffbPfS_S_PKf_param_7,
	.param .u8 _Z10AdamKernelifffffffbPfS_S_PKf_param_8,
	.param .u64 .ptr .align 1 _Z10AdamKernelifffffffbPfS_S_PKf_param_9,
	.param .u64 .ptr .align 1 _Z10AdamKernelifffffffbPfS_S_PKf_param_10,
	.param .u64 .ptr .align 1 _Z10AdamKernelifffffffbPfS_S_PKf_param_11,
	.param .u64 .ptr .align 1 _Z10AdamKernelifffffffbPfS_S_PKf_param_12
)
{
	.reg .pred 	%p<17>;
	.reg .b16 	%rs<2>;
	.reg .b32 	%r<56>;
	.reg .b32 	%f<279>;
	.reg .b64 	%rd<34>;

	ld.param.u32 	%r32, [_Z10AdamKernelifffffffbPfS_S_PKf_param_0];
	ld.param.f32 	%f38, [_Z10AdamKernelifffffffbPfS_S_PKf_param_1];
	ld.param.f32 	%f39, [_Z10AdamKernelifffffffbPfS_S_PKf_param_2];
	ld.param.f32 	%f40, [_Z10AdamKernelifffffffbPfS_S_PKf_param_3];
	ld.param.f32 	%f41, [_Z10AdamKernelifffffffbPfS_S_PKf_param_4];
	ld.param.f32 	%f42, [_Z10AdamKernelifffffffbPfS_S_PKf_param_5];
	ld.param.f32 	%f43, [_Z10AdamKernelifffffffbPfS_S_PKf_param_6];
	ld.param.f32 	%f44, [_Z10AdamKernelifffffffbPfS_S_PKf_param_7];
	ld.param.s8 	%rs1, [_Z10AdamKernelifffffffbPfS_S_PKf_param_8];
	ld.param.u64 	%rd8, [_Z10AdamKernelifffffffbPfS_S_PKf_param_9];
	ld.param.u64 	%rd9, [_Z10AdamKernelifffffffbPfS_S_PKf_param_10];
	ld.param.u64 	%rd10, [_Z10AdamKernelifffffffbPfS_S_PKf_param_11];
	ld.param.u64 	%rd11, [_Z10AdamKernelifffffffbPfS_S_PKf_param_12];
	cvta.to.global.u64 	%rd1, %rd10;
	cvta.to.global.u64 	%rd2, %rd9;
	cvta.to.global.u64 	%rd3, %rd11;
	cvta.to.global.u64 	%rd4, %rd8;
	mov.u32 	%r33, %ctaid.x;
	mov.u32 	%r34, %ntid.x;
	mov.u32 	%r35, %tid.x;
	mad.lo.s32 	%r1, %r33, %r34, %r35;
	shr.s32 	%r36, %r32, 31;
	shr.u32 	%r37, %r36, 30;
	add.s32 	%r38, %r32, %r37;
	shr.s32 	%r39, %r38, 2;
	setp.ge.s32 	%p1, %r1, %r39;
	@%p1 bra 	$L__BB0_10;
	mul.wide.s32 	%rd32, %r1, 16;
	add.s64 	%rd5, %rd4, %rd32;
	ld.global.v4.f32 	{%f1, %f2, %f3, %f4}, [%rd5];
	add.s64 	%rd6, %rd2, %rd32;
	ld.global.v4.f32 	{%f231, %f5, %f6, %f7}, [%rd6];
	add.s64 	%rd7, %rd1, %rd32;
	ld.global.v4.f32 	{%f232, %f8, %f9, %f10}, [%rd7];
	add.s64 	%rd33, %rd3, %rd32;
	ld.global.v4.f32 	{%f233, %f11, %f12, %f13}, [%rd33];
	mul.f32 	%f234, %f40, %f233;
	mov.f32 	%f235, 0f3F800000;
	sub.f32 	%f14, %f235, %f38;
	mul.f32 	%f236, %f14, %f234;
	fma.rn.f32 	%f15, %f38, %f231, %f236;
	sub.f32 	%f16, %f235, %f39;
	mul.f32 	%f237, %f16, %f234;
	mul.f32 	%f238, %f234, %f237;
	fma.rn.f32 	%f17, %f39, %f232, %f238;
	setp.eq.s16 	%p13, %rs1, 0;
	mov.f32 	%f275, %f15;
	@%p13 bra 	$L__BB0_3;
	sqrt.rn.f32 	%f239, %f17;
	add.f32 	%f240, %f239, 0f322BCC77;
	div.rn.f32 	%f275, %f15, %f240;
$L__BB0_3:
	mul.f32 	%f241, %f41, %f275;
	mul.f32 	%f242, %f42, %f1;
	sub.f32 	%f243, %f242, %f241;
	max.f32 	%f20, %f243, %f43;
	mul.f32 	%f244, %f40, %f11;
	mul.f32 	%f245, %f14, %f244;
	fma.rn.f32 	%f21, %f38, %f5, %f245;
	mul.f32 	%f246, %f16, %f244;
	mul.f32 	%f247, %f244, %f246;
	fma.rn.f32 	%f22, %f39, %f8, %f247;
	mov.f32 	%f276, %f21;
	@%p13 bra 	$L__BB0_5;
	sqrt.rn.f32 	%f248, %f22;
	add.f32 	%f249, %f248, 0f322BCC77;
	div.rn.f32 	%f276, %f21, %f249;
$L__BB0_5:
	mul.f32 	%f250, %f41, %f276;
	mul.f32 	%f251, %f42, %f2;
	sub.f32 	%f252, %f251, %f250;
	max.f32 	%f25, %f252, %f43;
	mul.f32 	%f253, %f40, %f12;
	mul.f32 	%f254, %f14, %f253;
	fma.rn.f32 	%f26, %f38, %f6, %f254;
	mul.f32 	%f255, %f16, %f253;
	mul.f32 	%f256, %f253, %f255;
	fma.rn.f32 	%f27, %f39, %f9, %f256;
	mov.f32 	%f277, %f26;
	@%p13 bra 	$L__BB0_7;
	sqrt.rn.f32 	%f257, %f27;
	add.f32 	%f258, %f257, 0f322BCC77;
	div.rn.f32 	%f277, %f26, %f258;
$L__BB0_7:
	mul.f32 	%f259, %f41, %f277;
	mul.f32 	%f260, %f42, %f3;
	sub.f32 	%f261, %f260, %f259;
	max.f32 	%f30, %f261, %f43;
	mul.f32 	%f31, %f42, %f4;
	mul.f32 	%f262, %f40, %f13;
	mul.f32 	%f263, %f14, %f262;
	fma.rn.f32 	%f32, %f38, %f7, %f263;
	mul.f32 	%f264, %f16, %f262;
	mul.f32 	%f265, %f262, %f264;
	fma.rn.f32 	%f33, %f39, %f10, %f265;
	mov.f32 	%f278, %f32;
	@%p13 bra 	$L__BB0_9;
	sqrt.rn.f32 	%f266, %f33;
	add.f32 	%f267, %f266, 0f322BCC77;
	div.rn.f32 	%f278, %f32, %f267;
$L__BB0_9:
	mul.f32 	%f268, %f41, %f278;
	sub.f32 	%f269, %f31, %f268;
	max.f32 	%f270, %f269, %f43;
	min.f32 	%f271, %f270, %f44;
	min.f32 	%f272, %f20, %f44;
	min.f32 	%f273, %f25, %f44;
	min.f32 	%f274, %f30, %f44;
	st.global.v4.f32 	[%rd5], {%f272, %f273, %f274, %f271};
	st.global.v4.f32 	[%rd6], {%f15, %f21, %f26, %f32};
	st.global.v4.f32 	[%rd7], {%f17, %f22, %f27, %f33};
	bra.uni 	$L__BB0_25;
$L__BB0_10:
	shl.b32 	%r2, %r1, 2;
	setp.ge.s32 	%p2, %r2, %r32;
	@%p2 bra 	$L__BB0_25;
	sub.s32 	%r3, %r32, %r2;
	setp.lt.s32 	%p3, %r3, 1;
	@%p3 bra 	$L__BB0_25;
	mov.f32 	%f45, 0f3F800000;
	sub.f32 	%f36, %f45, %f38;
	sub.f32 	%f37, %f45, %f39;
	setp.ne.s16 	%p4, %rs1, 0;
	@%p4 bra 	$L__BB0_19;
	and.b32  	%r4, %r32, 3;
	sub.s32 	%r44, %r2, %r32;
	setp.gt.u32 	%p9, %r44, -4;
	mov.b32 	%r48, 0;
	@%p9 bra 	$L__BB0_16;
	sub.s32 	%r48, %r3, %r4;
	add.s32 	%r45, %r2, %r4;
	sub.s32 	%r47, %r45, %r32;
	mov.u32 	%r46, %r2;
$L__BB0_15:
	mul.wide.s32 	%rd22, %r46, 4;
	add.s64 	%rd23, %rd4, %rd22;
	add.s64 	%rd24, %rd2, %rd22;
	add.s64 	%rd25, %rd1, %rd22;
	add.s64 	%rd26, %rd3, %rd22;
	ld.global.f32 	%f146, [%rd23];
	mul.f32 	%f147, %f42, %f146;
	st.global.f32 	[%rd23], %f147;
	ld.global.f32 	%f148, [%rd26];
	mul.f32 	%f149, %f40, %f148;
	ld.global.f32 	%f150, [%rd24];
	mul.f32 	%f151, %f36, %f149;
	fma.rn.f32 	%f152, %f38, %f150, %f151;
	st.global.f32 	[%rd24], %f152;
	ld.global.f32 	%f153, [%rd25];
	mul.f32 	%f154, %f39, %f153;
	mul.f32 	%f155, %f37, %f149;
	fma.rn.f32 	%f156, %f149, %f155, %f154;
	st.global.f32 	[%rd25], %f156;
	ld.global.f32 	%f157, [%rd24];
	mul.f32 	%f158, %f41, %f157;
	ld.global.f32 	%f159, [%rd23];
	sub.f32 	%f160, %f159, %f158;
	max.f32 	%f161, %f160, %f43;
	min.f32 	%f162, %f161, %f44;
	st.global.f32 	[%rd23], %f162;
	ld.global.f32 	%f163, [%rd23+4];
	mul.f32 	%f164, %f42, %f163;
	st.global.f32 	[%rd23+4], %f164;
	ld.global.f32 	%f165, [%rd26+4];
	mul.f32 	%f166, %f40, %f165;
	ld.global.f32 	%f167, [%rd24+4];
	mul.f32 	%f168, %f36, %f166;
	fma.rn.f32 	%f169, %f38, %f167, %f168;
	st.global.f32 	[%rd24+4], %f169;
	ld.global.f32 	%f170, [%rd25+4];
	mul.f32 	%f171, %f39, %f170;
	mul.f32 	%f172, %f37, %f166;
	fma.rn.f32 	%f173, %f166, %f172, %f171;
	st.global.f32 	[%rd25+4], %f173;
	ld.global.f32 	%f174, [%rd24+4];
	mul.f32 	%f175, %f41, %f174;
	ld.global.f32 	%f176, [%rd23+4];
	sub.f32 	%f177, %f176, %f175;
	max.f32 	%f178, %f177, %f43;
	min.f32 	%f179, %f178, %f44;
	st.global.f32 	[%rd23+4], %f179;
	ld.global.f32 	%f180, [%rd23+8];
	mul.f32 	%f181, %f42, %f180;
	st.global.f32 	[%rd23+8], %f181;
	ld.global.f32 	%f182, [%rd26+8];
	mul.f32 	%f183, %f40, %f182;
	ld.global.f32 	%f184, [%rd24+8];
	mul.f32 	%f185, %f36, %f183;
	fma.rn.f32 	%f186, %f38, %f184, %f185;
	st.global.f32 	[%rd24+8], %f186;
	ld.global.f32 	%f187, [%rd25+8];
	mul.f32 	%f188, %f39, %f187;
	mul.f32 	%f189, %f37, %f183;
	fma.rn.f32 	%f190, %f183, %f189, %f188;
	st.global.f32 	[%rd25+8], %f190;
	ld.global.f32 	%f191, [%rd24+8];
	mul.f32 	%f192, %f41, %f191;
	ld.global.f32 	%f193, [%rd23+8];
	sub.f32 	%f194, %f193, %f192;
	max.f32 	%f195, %f194, %f43;
	min.f32 	%f196, %f195, %f44;
	st.global.f32 	[%rd23+8], %f196;
	ld.global.f32 	%f197, [%rd23+12];
	mul.f32 	%f198, %f42, %f197;
	st.global.f32 	[%rd23+12], %f198;
	ld.global.f32 	%f199, [%rd26+12];
	mul.f32 	%f200, %f40, %f199;
	ld.global.f32 	%f201, [%rd24+12];
	mul.f32 	%f202, %f36, %f200;
	fma.rn.f32 	%f203, %f38, %f201, %f202;
	st.global.f32 	[%rd24+12], %f203;
	ld.global.f32 	%f204, [%rd25+12];
	mul.f32 	%f205, %f39, %f204;
	mul.f32 	%f206, %f37, %f200;
	fma.rn.f32 	%f207, %f200, %f206, %f205;
	st.global.f32 	[%rd25+12], %f207;
	ld.global.f32 	%f208, [%rd24+12];
	mul.f32 	%f209, %f41, %f208;
	ld.global.f32 	%f210, [%rd23+12];
	sub.f32 	%f211, %f210, %f209;
	max.f32 	%f212, %f211, %f43;
	min.f32 	%f213, %f212, %f44;
	st.global.f32 	[%rd23+12], %f213;
	add.s32 	%r47, %r47, 4;
	add.s32 	%r46, %r46, 4;
	setp.ne.s32 	%p10, %r47, 0;
	@%p10 bra 	$L__BB0_15;
$L__BB0_16:
	setp.eq.s32 	%p11, %r4, 0;
	@%p11 bra 	$L__BB0_25;
	add.s32 	%r50, %r48, %r2;
	neg.s32 	%r49, %r4;
$L__BB0_18:
	.pragma "nounroll";
	mul.wide.s32 	%rd27, %r50, 4;
	add.s64 	%rd28, %rd3, %rd27;
	add.s64 	%rd29, %rd1, %rd27;
	add.s64 	%rd30, %rd2, %rd27;
	add.s64 	%rd31, %rd4, %rd27;
	ld.global.f32 	%f214, [%rd31];
	mul.f32 	%f215, %f42, %f214;
	st.global.f32 	[%rd31], %f215;
	ld.global.f32 	%f216, [%rd28];
	mul.f32 	%f217, %f40, %f216;
	ld.global.f32 	%f218, [%rd30];
	mul.f32 	%f219, %f36, %f217;
	fma.rn.f32 	%f220, %f38, %f218, %f219;
	st.global.f32 	[%rd30], %f220;
	ld.global.f32 	%f221, [%rd29];
	mul.f32 	%f222, %f39, %f221;
	mul.f32 	%f223, %f37, %f217;
	fma.rn.f32 	%f224, %f217, %f223, %f222;
	st.global.f32 	[%rd29], %f224;
	ld.global.f32 	%f225, [%rd30];
	mul.f32 	%f226, %f41, %f225;
	ld.global.f32 	%f227, [%rd31];
	sub.f32 	%f228, %f227, %f226;
	max.f32 	%f229, %f228, %f43;
	min.f32 	%f230, %f229, %f44;
	st.global.f32 	[%rd31], %f230;
	add.s32 	%r50, %r50, 1;
	add.s32 	%r49, %r49, 1;
	setp.eq.s32 	%p12, %r49, 0;
	@%p12 bra 	$L__BB0_25;
	bra.uni 	$L__BB0_18;
$L__BB0_19:
	and.b32  	%r18, %r32, 3;
	sub.s32 	%r41, %r2, %r32;
	setp.gt.u32 	%p5, %r41, -4;
	mov.b32 	%r53, 0;
	@%p5 bra 	$L__BB0_22;
	sub.s32 	%r53, %r3, %r18;
	add.s32 	%r42, %r2, %r18;
	sub.s32 	%r52, %r42, %r32;
	mov.u32 	%r51, %r2;
$L__BB0_21:
	mul.wide.s32 	%rd12, %r51, 4;
	add.s64 	%rd13, %rd4, %rd12;
	add.s64 	%rd14, %rd2, %rd12;
	add.s64 	%rd15, %rd1, %rd12;
	add.s64 	%rd16, %rd3, %rd12;
	ld.global.f32 	%f46, [%rd13];
	mul.f32 	%f47, %f42, %f46;
	st.global.f32 	[%rd13], %f47;
	ld.global.f32 	%f48, [%rd16];
	mul.f32 	%f49, %f40, %f48;
	ld.global.f32 	%f50, [%rd14];
	mul.f32 	%f51, %f36, %f49;
	fma.rn.f32 	%f52, %f38, %f50, %f51;
	st.global.f32 	[%rd14], %f52;
	ld.global.f32 	%f53, [%rd15];
	mul.f32 	%f54, %f39, %f53;
	mul.f32 	%f55, %f37, %f49;
	fma.rn.f32 	%f56, %f49, %f55, %f54;
	st.global.f32 	[%rd15], %f56;
	ld.global.f32 	%f57, [%rd14];
	sqrt.rn.f32 	%f58, %f56;
	add.f32 	%f59, %f58, 0f322BCC77;
	div.rn.f32 	%f60, %f57, %f59;
	mul.f32 	%f61, %f41, %f60;
	ld.global.f32 	%f62, [%rd13];
	sub.f32 	%f63, %f62, %f61;
	max.f32 	%f64, %f63, %f43;
	min.f32 	%f65, %f64, %f44;
	st.global.f32 	[%rd13], %f65;
	ld.global.f32 	%f66, [%rd13+4];
	mul.f32 	%f67, %f42, %f66;
	st.global.f32 	[%rd13+4], %f67;
	ld.global.f32 	%f68, [%rd16+4];
	mul.f32 	%f69, %f40, %f68;
	ld.global.f32 	%f70, [%rd14+4];
	mul.f32 	%f71, %f36, %f69;
	fma.rn.f32 	%f72, %f38, %f70, %f71;
	st.global.f32 	[%rd14+4], %f72;
	ld.global.f32 	%f73, [%rd15+4];
	mul.f32 	%f74, %f39, %f73;
	mul.f32 	%f75, %f37, %f69;
	fma.rn.f32 	%f76, %f69, %f75, %f74;
	st.global.f32 	[%rd15+4], %f76;
	ld.global.f32 	%f77, [%rd14+4];
	sqrt.rn.f32 	%f78, %f76;
	add.f32 	%f79, %f78, 0f322BCC77;
	div.rn.f32 	%f80, %f77, %f79;
	mul.f32 	%f81, %f41, %f80;
	ld.global.f32 	%f82, [%rd13+4];
	sub.f32 	%f83, %f82, %f81;
	max.f32 	%f84, %f83, %f43;
	min.f32 	%f85, %f84, %f44;
	st.global.f32 	[%rd13+4], %f85;
	ld.global.f32 	%f86, [%rd13+8];
	mul.f32 	%f87, %f42, %f86;
	st.global.f32 	[%rd13+8], %f87;
	ld.global.f32 	%f88, [%rd16+8];
	mul.f32 	%f89, %f40, %f88;
	ld.global.f32 	%f90, [%rd14+8];
	mul.f32 	%f91, %f36, %f89;
	fma.rn.f32 	%f92, %f38, %f90, %f91;
	st.global.f32 	[%rd14+8], %f92;
	ld.global.f32 	%f93, [%rd15+8];
	mul.f32 	%f94, %f39, %f93;
	mul.f32 	%f95, %f37, %f89;
	fma.rn.f32 	%f96, %f89, %f95, %f94;
	st.global.f32 	[%rd15+8], %f96;
	ld.global.f32 	%f97, [%rd14+8];
	sqrt.rn.f32 	%f98, %f96;
	add.f32 	%f99, %f98, 0f322BCC77;
	div.rn.f32 	%f100, %f97, %f99;
	mul.f32 	%f101, %f41, %f100;
	ld.global.f32 	%f102, [%rd13+8];
	sub.f32 	%f103, %f102, %f101;
	max.f32 	%f104, %f103, %f43;
	min.f32 	%f105, %f104, %f44;
	st.global.f32 	[%rd13+8], %f105;
	ld.global.f32 	%f106, [%rd13+12];
	mul.f32 	%f107, %f42, %f106;
	st.global.f32 	[%rd13+12], %f107;
	ld.global.f32 	%f108, [%rd16+12];
	mul.f32 	%f109, %f40, %f108;
	ld.global.f32 	%f110, [%rd14+12];
	mul.f32 	%f111, %f36, %f109;
	fma.rn.f32 	%f112, %f38, %f110, %f111;
	st.global.f32 	[%rd14+12], %f112;
	ld.global.f32 	%f113, [%rd15+12];
	mul.f32 	%f114, %f39, %f113;
	mul.f32 	%f115, %f37, %f109;
	fma.rn.f32 	%f116, %f109, %f115, %f114;
	st.global.f32 	[%rd15+12], %f116;
	ld.global.f32 	%f117, [%rd14+12];
	sqrt.rn.f32 	%f118, %f116;
	add.f32 	%f119, %f118, 0f322BCC77;
	div.rn.f32 	%f120, %f117, %f119;
	mul.f32 	%f121, %f41, %f120;
	ld.global.f32 	%f122, [%rd13+12];
	sub.f32 	%f123, %f122, %f121;
	max.f32 	%f124, %f123, %f43;
	min.f32 	%f125, %f124, %f44;
	st.global.f32 	[%rd13+12], %f125;
	add.s32 	%r52, %r52, 4;
	add.s32 	%r51, %r51, 4;
	setp.ne.s32 	%p6, %r52, 0;
	@%p6 bra 	$L__BB0_21;
$L__BB0_22:
	setp.eq.s32 	%p7, %r18, 0;
	@%p7 bra 	$L__BB0_25;
	add.s32 	%r55, %r53, %r2;
	neg.s32 	%r54, %r18;
$L__BB0_24:
	.pragma "nounroll";
	mul.wide.s32 	%rd17, %r55, 4;
	add.s64 	%rd18, %rd3, %rd17;
	add.s64 	%rd19, %rd1, %rd17;
	add.s64 	%rd20, %rd2, %rd17;
	add.s64 	%rd21, %rd4, %rd17;
	ld.global.f32 	%f126, [%rd21];
	mul.f32 	%f127, %f42, %f126;
	st.global.f32 	[%rd21], %f127;
	ld.global.f32 	%f128, [%rd18];
	mul.f32 	%f129, %f40, %f128;
	ld.global.f32 	%f130, [%rd20];
	mul.f32 	%f131, %f36, %f129;
	fma.rn.f32 	%f132, %f38, %f130, %f131;
	st.global.f32 	[%rd20], %f132;
	ld.global.f32 	%f133, [%rd19];
	mul.f32 	%f134, %f39, %f133;
	mul.f32 	%f135, %f37, %f129;
	fma.rn.f32 	%f136, %f129, %f135, %f134;
	st.global.f32 	[%rd19], %f136;
	ld.global.f32 	%f137, [%rd20];
	sqrt.rn.f32 	%f138, %f136;
	add.f32 	%f139, %f138, 0f322BCC77;
	div.rn.f32 	%f140, %f137, %f139;
	mul.f32 	%f141, %f41, %f140;
	ld.global.f32 	%f142, [%rd21];
	sub.f32 	%f143, %f142, %f141;
	max.f32 	%f144, %f143, %f43;
	min.f32 	%f145, %f144, %f44;
	st.global.f32 	[%rd21], %f145;
	add.s32 	%r55, %r55, 1;
	add.s32 	%r54, %r54, 1;
	setp.ne.s32 	%p8, %r54, 0;
	@%p8 bra 	$L__BB0_24;
$L__BB0_25:
	ret;

}
	// .globl	_Z10ClipKerneliPfff
.visible .entry _Z10ClipKerneliPfff(
	.param .u32 _Z10ClipKerneliPfff_param_0,
	.param .u64 .ptr .align 1 _Z10ClipKerneliPfff_param_1,
	.param .f32 _Z10ClipKerneliPfff_param_2,
	.param .f32 _Z10ClipKerneliPfff_param_3
)
{
	.reg .pred 	%p<8>;
	.reg .b32 	%r<34>;
	.reg .b32 	%f<30>;
	.reg .b64 	%rd<10>;

	ld.param.u32 	%r18, [_Z10ClipKerneliPfff_param_0];
	ld.param.u64 	%rd3, [_Z10ClipKerneliPfff_param_1];
	ld.param.f32 	%f1, [_Z10ClipKerneliPfff_param_2];
	ld.param.f32 	%f2, [_Z10ClipKerneliPfff_param_3];
	cvta.to.global.u64 	%rd1, %rd3;
	mov.u32 	%r19, %ctaid.x;
	mov.u32 	%r20, %ntid.x;
	mov.u32 	%r21, %tid.x;
	mad.lo.s32 	%r1, %r19, %r20, %r21;
	shr.s32 	%r22, %r18, 31;
	shr.u32 	%r23, %r22, 30;
	add.s32 	%r24, %r18, %r23;
	shr.s32 	%r25, %r24, 2;
	setp.ge.s32 	%p1, %r1, %r25;
	@%p1 bra 	$L__BB1_2;
	mul.wide.s32 	%rd8, %r1, 16;
	add.s64 	%rd9, %rd1, %rd8;
	ld.global.v4.f32 	{%f18, %f19, %f20, %f21}, [%rd9];
	max.f32 	%f22, %f18, %f1;
	min.f32 	%f23, %f22, %f2;
	max.f32 	%f24, %f19, %f1;
	min.f32 	%f25, %f24, %f2;
	max.f32 	%f26, %f20, %f1;
	min.f32 	%f27, %f26, %f2;
	max.f32 	%f28, %f21, %f1;
	min.f32 	%f29, %f28, %f2;
	st.global.v4.f32 	[%rd9], {%f23, %f25, %f27, %f29};
	bra.uni 	$L__BB1_10;
$L__BB1_2:
	shl.b32 	%r2, %r1, 2;
	setp.ge.s32 	%p2, %r2, %r18;
	@%p2 bra 	$L__BB1_10;
	sub.s32 	%r3, %r18, %r2;
	setp.lt.s32 	%p3, %r3, 1;
	@%p3 bra 	$L__BB1_10;
	and.b32  	%r4, %r18, 3;
	sub.s32 	%r27, %r2, %r18;
	setp.gt.u32 	%p4, %r27, -4;
	mov.b32 	%r31, 0;
	@%p4 bra 	$L__BB1_7;
	sub.s32 	%r31, %r3, %r4;
	add.s32 	%r28, %r2, %r4;
	sub.s32 	%r30, %r28, %r18;
	add.s64 	%rd2, %rd1, 8;
	mov.u32 	%r29, %r2;
$L__BB1_6:
	mul.wide.s32 	%rd4, %r29, 4;
	add.s64 	%rd5, %rd2, %rd4;
	ld.global.f32 	%f3, [%rd5+-8];
	max.f32 	%f4, %f3, %f1;
	min.f32 	%f5, %f4, %f2;
	st.global.f32 	[%rd5+-8], %f5;
	ld.global.f32 	%f6, [%rd5+-4];
	max.f32 	%f7, %f6, %f1;
	min.f32 	%f8, %f7, %f2;
	st.global.f32 	[%rd5+-4], %f8;
	ld.global.f32 	%f9, [%rd5];
	max.f32 	%f10, %f9, %f1;
	min.f32 	%f11, %f10, %f2;
	st.global.f32 	[%rd5], %f11;
	ld.global.f32 	%f12, [%rd5+4];
	max.f32 	%f13, %f12, %f1;
	min.f32 	%f14, %f13, %f2;
	st.global.f32 	[%rd5+4], %f14;
	add.s32 	%r30, %r30, 4;
	add.s32 	%r29, %r29, 4;
	setp.ne.s32 	%p5, %r30, 0;
	@%p5 bra 	$L__BB1_6;
$L__BB1_7:
	setp.eq.s32 	%p6, %r4, 0;
	@%p6 bra 	$L__BB1_10;
	add.s32 	%r33, %r31, %r2;
	neg.s32 	%r32, %r4;
$L__BB1_9:
	.pragma "nounroll";
	mul.wide.s32 	%rd6, %r33, 4;
	add.s64 	%rd7, %rd1, %rd6;
	ld.global.f32 	%f15, [%rd7];
	max.f32 	%f16, %f15, %f1;
	min.f32 	%f17, %f16, %f2;
	st.global.f32 	[%rd7], %f17;
	add.s32 	%r33, %r33, 1;
	add.s32 	%r32, %r32, 1;
	setp.ne.s32 	%p7, %r32, 0;
	@%p7 bra 	$L__BB1_9;
$L__BB1_10:
	ret;

}


// ===== COMPILED SASS (sm_100) =====

	.target	sm_100

	.elftype	@"ET_EXEC"


//--------------------- .note.nv.tkinfo           --------------------------
	.section	.note.nv.tkinfo,"",@"SHT_NOTE"
	.sectionflags	@"SHF_NOTE_NV_TKINFO"
	.tkinfo
        /*0018*/ 	.word	0x00000002
        /*0030*/ 	.string	""
        /*0030*/ 	.string	"ptxas"
        /*0030*/ 	.string	"Cuda compilation tools, release 13.0, V13.0.88"
        /*0030*/ 	.string	"Build cuda_13.0.r13.0/compiler.36424714_0"
        /*0030*/ 	.string	"-arch sm_100 -m 64 "



//--------------------- .note.nv.cuinfo           --------------------------
	.section	.note.nv.cuinfo,"",@"SHT_NOTE"
	.sectionflags	@"SHF_NOTE_NV_CUINFO"
        /*0018*/ 	.short	0x0002
        /*001a*/ 	.short	0x0064
        /*001c*/ 	.short	0x0082
	.zero		2


//--------------------- .nv.info                  --------------------------
	.section	.nv.info,"",@"SHT_CUDA_INFO"
	.align	4


	//----- nvinfo : EIATTR_REGCOUNT
	.align		4
        /*0000*/ 	.byte	0x04, 0x2f
        /*0002*/ 	.short	(.L_1 - .L_0)
	.align		4
.L_0:
        /*0004*/ 	.word	index@(_Z10AdamKernelifffffffbPfS_S_PKf)
        /*0008*/ 	.word	0x00000028


	//----- nvinfo : EIATTR_FRAME_SIZE
	.align		4
.L_1:
        /*000c*/ 	.byte	0x04, 0x11
        /*000e*/ 	.short	(.L_3 - .L_2)
	.align		4
.L_2:
        /*0010*/ 	.word	index@($__internal_1_$__cuda_sm3x_div_rn_noftz_f32_slowpath)
        /*0014*/ 	.word	0x00000000


	//----- nvinfo : EIATTR_FRAME_SIZE
	.align		4
.L_3:
        /*0018*/ 	.byte	0x04, 0x11
        /*001a*/ 	.short	(.L_5 - .L_4)
	.align		4
.L_4:
        /*001c*/ 	.word	index@($__internal_0_$__cuda_sm20_sqrt_rn_f32_slowpath)
        /*0020*/ 	.word	0x00000000


	//----- nvinfo : EIATTR_FRAME_SIZE
	.align		4
.L_5:
        /*0024*/ 	.byte	0x04, 0x11
        /*0026*/ 	.short	(.L_7 - .L_6)
	.align		4
.L_6:
        /*0028*/ 	.word	index@(_Z10AdamKernelifffffffbPfS_S_PKf)
        /*002c*/ 	.word	0x00000000


	//----- nvinfo : EIATTR_REGCOUNT
	.align		4
.L_7:
        /*0030*/ 	.byte	0x04, 0x2f
        /*0032*/ 	.short	(.L_9 - .L_8)
	.align		4
.L_8:
        /*0034*/ 	.word	index@(_Z10ClipKerneliPfff)
        /*0038*/ 	.word	0x00000014


	//----- nvinfo : EIATTR_FRAME_SIZE
	.align		4
.L_9:
        /*003c*/ 	.byte	0x04, 0x11
        /*003e*/ 	.short	(.L_11 - .L_10)
	.align		4
.L_10:
        /*0040*/ 	.word	index@(_Z10ClipKerneliPfff)
        /*0044*/ 	.word	0x00000000


	//----- nvinfo : EIATTR_MIN_STACK_SIZE
	.align		4
.L_11:
        /*0048*/ 	.byte	0x04, 0x12
        /*004a*/ 	.short	(.L_13 - .L_12)
	.align		4
.L_12:
        /*004c*/ 	.word	index@(_Z10ClipKerneliPfff)
        /*0050*/ 	.word	0x00000000


	//----- nvinfo : EIATTR_MIN_STACK_SIZE
	.align		4
.L_13:
        /*0054*/ 	.byte	0x04, 0x12
        /*0056*/ 	.short	(.L_15 - .L_14)
	.align		4
.L_14:
        /*0058*/ 	.word	index@(_Z10AdamKernelifffffffbPfS_S_PKf)
        /*005c*/ 	.word	0x00000000
.L_15:


//--------------------- .nv.compat                --------------------------
	.section	.nv.compat,"",@"SHT_CUDA_COMPAT_INFO"
	.align	4
        /*0000*/ 	.byte	0x02, 0x09, 0x00, 0x00, 0x02, 0x02, 0x01, 0x00, 0x02, 0x05, 0x05, 0x00, 0x03, 0x07, 0x01, 0x01
        /*0010*/ 	.byte	0x02, 0x03, 0x00, 0x00, 0x02, 0x06, 0x01, 0x00, 0x04, 0x0b, 0x08, 0x00, 0x01, 0x00, 0x00, 0x00
        /*0020*/ 	.byte	0x00, 0x00, 0x00, 0x00


//--------------------- .nv.info._Z10ClipKerneliPfff --------------------------
	.section	.nv.info._Z10ClipKerneliPfff,"",@"SHT_CUDA_INFO"
	.sectionflags	@""
	.align	4


	//----- nvinfo : EIATTR_CUDA_API_VERSION
	.align		4
        /*0000*/ 	.byte	0x04, 0x37
        /*0002*/ 	.short	(.L_17 - .L_16)
.L_16:
        /*0004*/ 	.word	0x00000082


	//----- nvinfo : EIATTR_KPARAM_INFO
	.align		4
.L_17:
        /*0008*/ 	.byte	0x04, 0x17
        /*000a*/ 	.short	(.L_19 - .L_18)
.L_18:
        /*000c*/ 	.word	0x00000000
        /*0010*/ 	.short	0x0003
        /*0012*/ 	.short	0x0014
        /*0014*/ 	.byte	0x00, 0xf0, 0x11, 0x00


	//----- nvinfo : EIATTR_KPARAM_INFO
	.align		4
.L_19:
        /*0018*/ 	.byte	0x04, 0x17
        /*001a*/ 	.short	(.L_21 - .L_20)
.L_20:
        /*001c*/ 	.word	0x00000000
        /*0020*/ 	.short	0x0002
        /*0022*/ 	.short	0x0010
        /*0024*/ 	.byte	0x00, 0xf0, 0x11, 0x00


	//----- nvinfo : EIATTR_KPARAM_INFO
	.align		4
.L_21:
        /*0028*/ 	.byte	0x04, 0x17
        /*002a*/ 	.short	(.L_23 - .L_22)
.L_22:
        /*002c*/ 	.word	0x00000000
        /*0030*/ 	.short	0x0001
        /*0032*/ 	.short	0x0008
        /*0034*/ 	.byte	0x00, 0xf5, 0x21, 0x00


	//----- nvinfo : EIATTR_KPARAM_INFO
	.align		4
.L_23:
        /*0038*/ 	.byte	0x04, 0x17
        /*003a*/ 	.short	(.L_25 - .L_24)
.L_24:
        /*003c*/ 	.word	0x00000000
        /*0040*/ 	.short	0x0000
        /*0042*/ 	.short	0x0000
        /*0044*/ 	.byte	0x00, 0xf0, 0x11, 0x00


	//----- nvinfo : EIATTR_SPARSE_MMA_MASK
	.align		4
.L_25:
        /*0048*/ 	.byte	0x03, 0x50
        /*004a*/ 	.short	0x0000


	//----- nvinfo : EIATTR_MAXREG_COUNT
	.align		4
        /*004c*/ 	.byte	0x03, 0x1b
        /*004e*/ 	.short	0x00ff


	//----- nvinfo : EIATTR_MERCURY_ISA_VERSION
	.align		4
        /*0050*/ 	.byte	0x03, 0x5f
        /*0052*/ 	.short	0x0101


	//----- nvinfo : EIATTR_VRC_CTA_INIT_COUNT
	.align		4
        /*0054*/ 	.byte	0x02, 0x4a
	.zero		1
	.zero		1


	//----- nvinfo : EIATTR_EXIT_INSTR_OFFSETS
	.align		4
        /*0058*/ 	.byte	0x04, 0x1c
        /*005a*/ 	.short	(.L_27 - .L_26)


	//   ....[0]....
.L_26:
        /*005c*/ 	.word	0x000001a0


	//   ....[1]....
        /*0060*/ 	.word	0x000001d0


	//   ....[2]....
        /*0064*/ 	.word	0x00000200


	//   ....[3]....
        /*0068*/ 	.word	0x00000440


	//   ....[4]....
        /*006c*/ 	.word	0x00000520


	//----- nvinfo : EIATTR_CRS_STACK_SIZE
	.align		4
.L_27:
        /*0070*/ 	.byte	0x04, 0x1e
        /*0072*/ 	.short	(.L_29 - .L_28)
.L_28:
        /*0074*/ 	.word	0x00000000


	//----- nvinfo : EIATTR_CBANK_PARAM_SIZE
	.align		4
.L_29:
        /*0078*/ 	.byte	0x03, 0x19
        /*007a*/ 	.short	0x0018


	//----- nvinfo : EIATTR_PARAM_CBANK
	.align		4
        /*007c*/ 	.byte	0x04, 0x0a
        /*007e*/ 	.short	(.L_31 - .L_30)
	.align		4
.L_30:
        /*0080*/ 	.word	index@(.nv.constant0._Z10ClipKerneliPfff)
        /*0084*/ 	.short	0x0380
        /*0086*/ 	.short	0x0018


	//----- nvinfo : EIATTR_SW_WAR
	.align		4
.L_31:
        /*0088*/ 	.byte	0x04, 0x36
        /*008a*/ 	.short	(.L_33 - .L_32)
.L_32:
        /*008c*/ 	.word	0x00000008
.L_33:


//--------------------- .nv.info._Z10AdamKernelifffffffbPfS_S_PKf --------------------------
	.section	.nv.info._Z10AdamKernelifffffffbPfS_S_PKf,"",@"SHT_CUDA_INFO"
	.sectionflags	@""
	.align	4


	//----- nvinfo : EIATTR_CUDA_API_VERSION
	.align		4
        /*0000*/ 	.byte	0x04, 0x37
        /*0002*/ 	.short	(.L_35 - .L_34)
.L_34:
        /*0004*/ 	.word	0x00000082


	//----- nvinfo : EIATTR_KPARAM_INFO
	.align		4
.L_35:
        /*0008*/ 	.byte	0x04, 0x17
        /*000a*/ 	.short	(.L_37 - .L_36)
.L_36:
        /*000c*/ 	.word	0x00000000
        /*0010*/ 	.short	0x000c
        /*0012*/ 	.short	0x0040
        /*0014*/ 	.byte	0x00, 0xf5, 0x21, 0x00


	//----- nvinfo : EIATTR_KPARAM_INFO
	.align		4
.L_37:
        /*0018*/ 	.byte	0x04, 0x17
        /*001a*/ 	.short	(.L_39 - .L_38)
.L_38:
        /*001c*/ 	.word	0x00000000
        /*0020*/ 	.short	0x000b
        /*0022*/ 	.short	0x0038
        /*0024*/ 	.byte	0x00, 0xf5, 0x21, 0x00


	//----- nvinfo : EIATTR_KPARAM_INFO
	.align		4
.L_39:
        /*0028*/ 	.byte	0x04, 0x17
        /*002a*/ 	.short	(.L_41 - .L_40)
.L_40:
        /*002c*/ 	.word	0x00000000
        /*0030*/ 	.short	0x000a
        /*0032*/ 	.short	0x0030
        /*0034*/ 	.byte	0x00, 0xf5, 0x21, 0x00


	//----- nvinfo : EIATTR_KPARAM_INFO
	.align		4
.L_41:
        /*0038*/ 	.byte	0x04, 0x17
        /*003a*/ 	.short	(.L_43 - .L_42)
.L_42:
        /*003c*/ 	.word	0x00000000
        /*0040*/ 	.short	0x0009
        /*0042*/ 	.short	0x0028
        /*0044*/ 	.byte	0x00, 0xf5, 0x21, 0x00


	//----- nvinfo : EIATTR_KPARAM_INFO
	.align		4
.L_43:
        /*0048*/ 	.byte	0x04, 0x17
        /*004a*/ 	.short	(.L_45 - .L_44)
.L_44:
        /*004c*/ 	.word	0x00000000
        /*0050*/ 	.short	0x0008
        /*0052*/ 	.short	0x0020
        /*0054*/ 	.byte	0x00, 0xf0, 0x05, 0x00


	//----- nvinfo : EIATTR_KPARAM_INFO
	.align		4
.L_45:
        /*0058*/ 	.byte	0x04, 0x17
        /*005a*/ 	.short	(.L_47 - .L_46)
.L_46:
        /*005c*/ 	.word	0x00000000
        /*0060*/ 	.short	0x0007
        /*0062*/ 	.short	0x001c
        /*0064*/ 	.byte	0x00, 0xf0, 0x11, 0x00


	//----- nvinfo : EIATTR_KPARAM_INFO
	.align		4
.L_47:
        /*0068*/ 	.byte	0x04, 0x17
        /*006a*/ 	.short	(.L_49 - .L_48)
.L_48:
        /*006c*/ 	.word	0x00000000
        /*0070*/ 	.short	0x0006
        /*0072*/ 	.short	0x0018
        /*0074*/ 	.byte	0x00, 0xf0, 0x11, 0x00


	//----- nvinfo : EIATTR_KPARAM_INFO
	.align		4
.L_49:
        /*0078*/ 	.byte	0x04, 0x17
        /*007a*/ 	.short	(.L_51 - .L_50)
.L_50:
        /*007c*/ 	.word	0x00000000
        /*0080*/ 	.short	0x0005
        /*0082*/ 	.short	0x0014
        /*0084*/ 	.byte	0x00, 0xf0, 0x11, 0x00


	//----- nvinfo : EIATTR_KPARAM_INFO
	.align		4
.L_51:
        /*0088*/ 	.byte	0x04, 0x17
        /*008a*/ 	.short	(.L_53 - .L_52)
.L_52:
        /*008c*/ 	.word	0x00000000
        /*0090*/ 	.short	0x0004
        /*0092*/ 	.short	0x0010
        /*0094*/ 	.byte	0x00, 0xf0, 0x11, 0x00


	//----- nvinfo : EIATTR_KPARAM_INFO
	.align		4
.L_53:
        /*0098*/ 	.byte	0x04, 0x17
        /*009a*/ 	.short	(.L_55 - .L_54)
.L_54:
        /*009c*/ 	.word	0x00000000
        /*00a0*/ 	.short	0x0003
        /*00a2*/ 	.short	0x000c
        /*00a4*/ 	.byte	0x00, 0xf0, 0x11, 0x00


	//----- nvinfo : EIATTR_KPARAM_INFO
	.align		4
.L_55:
        /*00a8*/ 	.byte	0x04, 0x17
        /*00aa*/ 	.short	(.L_57 - .L_56)
.L_56:
        /*00ac*/ 	.word	0x00000000
        /*00b0*/ 	.short	0x0002
        /*00b2*/ 	.short	0x0008
        /*00b4*/ 	.byte	0x00, 0xf0, 0x11, 0x00


	//----- nvinfo : EIATTR_KPARAM_INFO
	.align		4
.L_57:
        /*00b8*/ 	.byte	0x04, 0x17
        /*00ba*/ 	.short	(.L_59 - .L_58)
.L_58:
        /*00bc*/ 	.word	0x00000000
        /*00c0*/ 	.short	0x0001
        /*00c2*/ 	.short	0x0004
        /*00c4*/ 	.byte	0x00, 0xf0, 0x11, 0x00


	//----- nvinfo : EIATTR_KPARAM_INFO
	.align		4
.L_59:
        /*00c8*/ 	.byte	0x04, 0x17
        /*00ca*/ 	.short	(.L_61 - .L_60)
.L_60:
        /*00cc*/ 	.word	0x00000000
        /*00d0*/ 	.short	0x0000
        /*00d2*/ 	.short	0x0000
        /*00d4*/ 	.byte	0x00, 0xf0, 0x11, 0x00


	//----- nvinfo : EIATTR_SPARSE_MMA_MASK
	.align		4
.L_61:
        /*00d8*/ 	.byte	0x03, 0x50
        /*00da*/ 	.short	0x0000


	//----- nvinfo : EIATTR_MAXREG_COUNT
	.align		4
        /*00dc*/ 	.byte	0x03, 0x1b
        /*00de*/ 	.short	0x00ff


	//----- nvinfo : EIATTR_MERCURY_ISA_VERSION
	.align		4
        /*00e0*/ 	.byte	0x03, 0x5f
        /*00e2*/ 	.short	0x0101


	//----- nvinfo : EIATTR_VRC_CTA_INIT_COUNT
	.align		4
        /*00e4*/ 	.byte	0x02, 0x4a
	.zero		1
	.zero		1


	//----- nvinfo : EIATTR_EXIT_INSTR_OFFSETS
	.align		4
        /*00e8*/ 	.byte	0x04, 0x1c
        /*00ea*/ 	.short	(.L_63 - .L_62)


	//   ....[0]....
.L_62:
        /*00ec*/ 	.word	0x00000d30


	//   ....[1]....
        /*00f0*/ 	.word	0x00000d60


	//   ....[2]....
        /*00f4*/ 	.word	0x00000d90


	//   ....[3]....
        /*00f8*/ 	.word	0x000014b0


	//   ....[4]....
        /*00fc*/ 	.word	0x00001700


	//   ....[5]....
        /*0100*/ 	.word	0x00002580


	//   ....[6]....
        /*0104*/ 	.word	0x000029c0


	//----- nvinfo : EIATTR_CRS_STACK_SIZE
	.align		4
.L_63:
        /*0108*/ 	.byte	0x04, 0x1e
        /*010a*/ 	.short	(.L_65 - .L_64)
.L_64:
        /*010c*/ 	.word	0x00000000


	//----- nvinfo : EIATTR_CBANK_PARAM_SIZE
	.align		4
.L_65:
        /*0110*/ 	.byte	0x03, 0x19
        /*0112*/ 	.short	0x0048


	//----- nvinfo : EIATTR_PARAM_CBANK
	.align		4
        /*0114*/ 	.byte	0x04, 0x0a
        /*0116*/ 	.short	(.L_67 - .L_66)
	.align		4
.L_66:
        /*0118*/ 	.word	index@(.nv.constant0._Z10AdamKernelifffffffbPfS_S_PKf)
        /*011c*/ 	.short	0x0380
        /*011e*/ 	.short	0x0048


	//----- nvinfo : EIATTR_SW_WAR
	.align		4
.L_67:
        /*0120*/ 	.byte	0x04, 0x36
        /*0122*/ 	.short	(.L_69 - .L_68)
.L_68:
        /*0124*/ 	.word	0x00000008
.L_69:


//--------------------- .nv.callgraph             --------------------------
	.section	.nv.callgraph,"",@"SHT_CUDA_CALLGRAPH"
	.align	4
	.sectionentsize	8
	.align		4
        /*0000*/ 	.word	0x00000000
	.align		4
        /*0004*/ 	.word	0xffffffff
	.align		4
        /*0008*/ 	.word	0x00000000
	.align		4
        /*000c*/ 	.word	0xfffffffe
	.align		4
        /*0010*/ 	.word	0x00000000
	.align		4
        /*0014*/ 	.word	0xfffffffd
	.align		4
        /*0018*/ 	.word	0x00000000
	.align		4
        /*001c*/ 	.word	0xfffffffc


//--------------------- .text._Z10ClipKerneliPfff --------------------------
	.section	.text._Z10ClipKerneliPfff,"ax",@progbits
	.align	128
        .global         _Z10ClipKerneliPfff
        .type           _Z10ClipKerneliPfff,@function
        .size           _Z10ClipKerneliPfff,(.L_x_76 - _Z10ClipKerneliPfff)
        .other          _Z10ClipKerneliPfff,@"STO_CUDA_ENTRY STV_DEFAULT"
_Z10ClipKerneliPfff:
.text._Z10ClipKerneliPfff:
[----:B------:R-:W-:Y:S01]  /*0000*/  LDC R1, c[0x0][0x37c] ;  /* 0x0000df00ff017b82 */ /* 0x000fe20000000800 */
[----:B------:R-:W0:Y:S07]  /*0010*/  S2R R2, SR_TID.X ;  /* 0x0000000000027919 */ /* 0x000e2e0000002100 */
[----:B------:R-:W1:Y:S01]  /*0020*/  LDC R9, c[0x0][0x380] ;  /* 0x0000e000ff097b82 */ /* 0x000e620000000800 */
[----:B------:R-:W2:Y:S07]  /*0030*/  LDCU.64 UR8, c[0x0][0x390] ;  /* 0x00007200ff0877ac */ /* 0x000eae0008000a00 */
[----:B------:R-:W0:Y:S08]  /*0040*/  S2UR UR4, SR_CTAID.X ;  /* 0x00000000000479c3 */ /* 0x000e300000002500 */
[----:B------:R-:W0:Y:S01]  /*0050*/  LDC R5, c[0x0][0x360] ;  /* 0x0000d800ff057b82 */ /* 0x000e220000000800 */
[----:B-1----:R-:W-:-:S04]  /*0060*/  SHF.R.S32.HI R0, RZ, 0x1f, R9 ;  /* 0x0000001fff007819 */ /* 0x002fc80000011409 */
[----:B------:R-:W-:-:S04]  /*0070*/  LEA.HI R0, R0, R9, RZ, 0x2 ;  /* 0x0000000900007211 */ /* 0x000fc800078f10ff */
[----:B------:R-:W-:Y:S01]  /*0080*/  SHF.R.S32.HI R0, RZ, 0x2, R0 ;  /* 0x00000002ff007819 */ /* 0x000fe20000011400 */
[----:B0-----:R-:W-:Y:S01]  /*0090*/  IMAD R5, R5, UR4, R2 ;  /* 0x0000000405057c24 */ /* 0x001fe2000f8e0202 */
[----:B------:R-:W0:Y:S04]  /*00a0*/  LDCU.64 UR4, c[0x0][0x358] ;  /* 0x00006b00ff0477ac */ /* 0x000e280008000a00 */
[----:B------:R-:W-:-:S13]  /*00b0*/  ISETP.GE.AND P0, PT, R5, R0, PT ;  /* 0x000000000500720c */ /* 0x000fda0003f06270 */
[----:B--2---:R-:W-:Y:S05]  /*00c0*/  @P0 BRA `(.L_x_0) ;  /* 0x0000000000380947 */ /* 0x004fea0003800000 */
[----:B------:R-:W1:Y:S01]  /*00d0*/  LDC.64 R2, c[0x0][0x388] ;  /* 0x0000e200ff027b82 */ /* 0x000e620000000a00 */
[----:B------:R-:W2:Y:S01]  /*00e0*/  LDCU.64 UR6, c[0x0][0x390] ;  /* 0x00007200ff0677ac */ /* 0x000ea20008000a00 */
[----:B-1----:R-:W-:-:S05]  /*00f0*/  IMAD.WIDE R2, R5, 0x10, R2 ;  /* 0x0000001005027825 */ /* 0x002fca00078e0202 */
[----:B0-----:R-:W2:Y:S02]  /*0100*/  LDG.E.128 R4, desc[UR4][R2.64] ;  /* 0x0000000402047981 */ /* 0x001ea4000c1e1d00 */
[----:B--2---:R-:W-:Y:S02]  /*0110*/  FMNMX R4, R4, UR6, !PT ;  /* 0x0000000604047c09 */ /* 0x004fe4000f800000 */
[----:B------:R-:W-:Y:S02]  /*0120*/  FMNMX R5, R5, UR6, !PT ;  /* 0x0000000605057c09 */ /* 0x000fe4000f800000 */
[----:B------:R-:W-:Y:S02]  /*0130*/  FMNMX R6, R6, UR6, !PT ;  /* 0x0000000606067c09 */ /* 0x000fe4000f800000 */
[----:B------:R-:W-:Y:S02]  /*0140*/  FMNMX R7, R7, UR6, !PT ;  /* 0x0000000607077c09 */ /* 0x000fe4000f800000 */
[----:B------:R-:W-:-:S02]  /*0150*/  FMNMX R4, R4, UR7, PT ;  /* 0x0000000704047c09 */ /* 0x000fc4000b800000 */
[----:B------:R-:W-:Y:S02]  /*0160*/  FMNMX R5, R5, UR7, PT ;  /* 0x0000000705057c09 */ /* 0x000fe4000b800000 */
[----:B------:R-:W-:Y:S02]  /*0170*/  FMNMX R6, R6, UR7, PT ;  /* 0x0000000706067c09 */ /* 0x000fe4000b800000 */
[----:B------:R-:W-:-:S05]  /*0180*/  FMNMX R7, R7, UR7, PT ;  /* 0x0000000707077c09 */ /* 0x000fca000b800000 */
[----:B------:R-:W-:Y:S01]  /*0190*/  STG.E.128 desc[UR4][R2.64], R4 ;  /* 0x0000000402007986 */ /* 0x000fe2000c101d04 */
[----:B------:R-:W-:Y:S05]  /*01a0*/  EXIT ;  /* 0x000000000000794d */ /* 0x000fea0003800000 */
.L_x_0:
[----:B------:R-:W-:-:S05]  /*01b0*/  IMAD.SHL.U32 R0, R5, 0x4, RZ ;  /* 0x0000000405007824 */ /* 0x000fca00078e00ff */
[----:B------:R-:W-:-:S13]  /*01c0*/  ISETP.GE.AND P0, PT, R0, R9, PT ;  /* 0x000000090000720c */ /* 0x000fda0003f06270 */
[----:B0-----:R-:W-:Y:S05]  /*01d0*/  @P0 EXIT ;  /* 0x000000000000094d */ /* 0x001fea0003800000 */
[----:B------:R-:W-:-:S05]  /*01e0*/  IMAD.IADD R3, R9, 0x1, -R0 ;  /* 0x0000000109037824 */ /* 0x000fca00078e0a00 */
[----:B------:R-:W-:-:S13]  /*01f0*/  ISETP.GE.AND P0, PT, R3, 0x1, PT ;  /* 0x000000010300780c */ /* 0x000fda0003f06270 */
[----:B------:R-:W-:Y:S05]  /*0200*/  @!P0 EXIT ;  /* 0x000000000000894d */ /* 0x000fea0003800000 */
[----:B------:R-:W-:Y:S01]  /*0210*/  IMAD.IADD R2, R0, 0x1, -R9 ;  /* 0x0000000100027824 */ /* 0x000fe200078e0a09 */
[----:B------:R-:W-:Y:S01]  /*0220*/  LOP3.LUT R6, R9, 0x3, RZ, 0xc0, !PT ;  /* 0x0000000309067812 */ /* 0x000fe200078ec0ff */
[----:B------:R-:W-:Y:S01]  /*0230*/  BSSY.RECONVERGENT B0, `(.L_x_1) ;  /* 0x0000020000007945 */ /* 0x000fe20003800200 */
[----:B------:R-:W-:Y:S02]  /*0240*/  IMAD.MOV.U32 R7, RZ, RZ, RZ ;  /* 0x000000ffff077224 */ /* 0x000fe400078e00ff */
[----:B------:R-:W-:Y:S02]  /*0250*/  ISETP.GT.U32.AND P1, PT, R2, -0x4, PT ;  /* 0xfffffffc0200780c */ /* 0x000fe40003f24070 */
[----:B------:R-:W-:-:S11]  /*0260*/  ISETP.NE.AND P0, PT, R6, RZ, PT ;  /* 0x000000ff0600720c */ /* 0x000fd60003f05270 */
[----:B------:R-:W-:Y:S05]  /*0270*/  @P1 BRA `(.L_x_2) ;  /* 0x00000000006c1947 */ /* 0x000fea0003800000 */
[----:B------:R-:W0:Y:S01]  /*0280*/  LDC.64 R4, c[0x0][0x388] ;  /* 0x0000e200ff047b82 */ /* 0x000e220000000a00 */
[--C-:B------:R-:W-:Y:S01]  /*0290*/  IMAD.IADD R7, R3, 0x1, -R6.reuse ;  /* 0x0000000103077824 */ /* 0x100fe200078e0a06 */
[----:B------:R-:W-:Y:S01]  /*02a0*/  IADD3 R8, PT, PT, R0, -R9, R6 ;  /* 0x8000000900087210 */ /* 0x000fe20007ffe006 */
[----:B------:R-:W-:Y:S01]  /*02b0*/  IMAD.MOV.U32 R9, RZ, RZ, R0 ;  /* 0x000000ffff097224 */ /* 0x000fe200078e0000 */
[----:B0-----:R-:W-:-:S05]  /*02c0*/  IADD3 R2, P1, PT, R4, 0x8, RZ ;  /* 0x0000000804027810 */ /* 0x001fca0007f3e0ff */
[----:B------:R-:W-:-:S08]  /*02d0*/  IMAD.X R3, RZ, RZ, R5, P1 ;  /* 0x000000ffff037224 */ /* 0x000fd000008e0605 */
.L_x_3:
[----:B0-----:R-:W-:-:S05]  /*02e0*/  IMAD.WIDE R4, R9, 0x4, R2 ;  /* 0x0000000409047825 */ /* 0x001fca00078e0202 */
[----:B------:R-:W2:Y:S04]  /*02f0*/  LDG.E R10, desc[UR4][R4.64+-0x8] ;  /* 0xfffff804040a7981 */ /* 0x000ea8000c1e1900 */
[----:B------:R-:W3:Y:S04]  /*0300*/  LDG.E R11, desc[UR4][R4.64+-0x4] ;  /* 0xfffffc04040b7981 */ /* 0x000ee8000c1e1900 */
[----:B------:R-:W4:Y:S04]  /*0310*/  LDG.E R13, desc[UR4][R4.64] ;  /* 0x00000004040d7981 */ /* 0x000f28000c1e1900 */
[----:B------:R-:W5:Y:S01]  /*0320*/  LDG.E R15, desc[UR4][R4.64+0x4] ;  /* 0x00000404040f7981 */ /* 0x000f62000c1e1900 */
[----:B------:R-:W-:-:S02]  /*0330*/  VIADD R8, R8, 0x4 ;  /* 0x0000000408087836 */ /* 0x000fc40000000000 */
[----:B------:R-:W-:-:S03]  /*0340*/  VIADD R9, R9, 0x4 ;  /* 0x0000000409097836 */ /* 0x000fc60000000000 */
[----:B------:R-:W-:Y:S02]  /*0350*/  ISETP.NE.AND P1, PT, R8, RZ, PT ;  /* 0x000000ff0800720c */ /* 0x000fe40003f25270 */
[----:B--2---:R-:W-:Y:S02]  /*0360*/  FMNMX R10, R10, UR8, !PT ;  /* 0x000000080a0a7c09 */ /* 0x004fe4000f800000 */
[----:B---3--:R-:W-:Y:S02]  /*0370*/  FMNMX R12, R11, UR8, !PT ;  /* 0x000000080b0c7c09 */ /* 0x008fe4000f800000 */
[----:B------:R-:W-:Y:S02]  /*0380*/  FMNMX R11, R10, UR9, PT ;  /* 0x000000090a0b7c09 */ /* 0x000fe4000b800000 */
[----:B----4-:R-:W-:Y:S02]  /*0390*/  FMNMX R14, R13, UR8, !PT ;  /* 0x000000080d0e7c09 */ /* 0x010fe4000f800000 */
[----:B------:R-:W-:Y:S01]  /*03a0*/  FMNMX R13, R12, UR9, PT ;  /* 0x000000090c0d7c09 */ /* 0x000fe2000b800000 */
[----:B------:R0:W-:Y:S01]  /*03b0*/  STG.E desc[UR4][R4.64+-0x8], R11 ;  /* 0xfffff80b04007986 */ /* 0x0001e2000c101904 */
[----:B-----5:R-:W-:-:S02]  /*03c0*/  FMNMX R16, R15, UR8, !PT ;  /* 0x000000080f107c09 */ /* 0x020fc4000f800000 */
[----:B------:R-:W-:Y:S01]  /*03d0*/  FMNMX R15, R14, UR9, PT ;  /* 0x000000090e0f7c09 */ /* 0x000fe2000b800000 */
[----:B------:R0:W-:Y:S01]  /*03e0*/  STG.E desc[UR4][R4.64+-0x4], R13 ;  /* 0xfffffc0d04007986 */ /* 0x0001e2000c101904 */
[----:B------:R-:W-:-:S03]  /*03f0*/  FMNMX R17, R16, UR9, PT ;  /* 0x0000000910117c09 */ /* 0x000fc6000b800000 */
[----:B------:R0:W-:Y:S04]  /*0400*/  STG.E desc[UR4][R4.64], R15 ;  /* 0x0000000f04007986 */ /* 0x0001e8000c101904 */
[----:B------:R0:W-:Y:S01]  /*0410*/  STG.E desc[UR4][R4.64+0x4], R17 ;  /* 0x0000041104007986 */ /* 0x0001e2000c101904 */
[----:B------:R-:W-:Y:S05]  /*0420*/  @P1 BRA `(.L_x_3) ;  /* 0xfffffffc00ac1947 */ /* 0x000fea000383ffff */
.L_x_2:
[----:B------:R-:W-:Y:S05]  /*0430*/  BSYNC.RECONVERGENT B0 ;  /* 0x0000000000007941 */ /* 0x000fea0003800200 */
.L_x_1:
[----:B------:R-:W-:Y:S05]  /*0440*/  @!P0 EXIT ;  /* 0x000000000000894d */ /* 0x000fea0003800000 */
[----:B0-----:R-:W0:Y:S01]  /*0450*/  LDC.64 R4, c[0x0][0x388] ;  /* 0x0000e200ff047b82 */ /* 0x001e220000000a00 */
[----:B------:R-:W-:Y:S01]  /*0460*/  IMAD.IADD R7, R0, 0x1, R7 ;  /* 0x0000000100077824 */ /* 0x000fe200078e0207 */
[----:B------:R-:W1:Y:S01]  /*0470*/  LDCU.64 UR6, c[0x0][0x390] ;  /* 0x00007200ff0677ac */ /* 0x000e620008000a00 */
[----:B------:R-:W-:-:S07]  /*0480*/  IMAD.MOV R6, RZ, RZ, -R6 ;  /* 0x000000ffff067224 */ /* 0x000fce00078e0a06 */
.L_x_4:
[----:B0-2---:R-:W-:-:S05]  /*0490*/  IMAD.WIDE R2, R7, 0x4, R4 ;  /* 0x0000000407027825 */ /* 0x005fca00078e0204 */
[----:B------:R-:W1:Y:S01]  /*04a0*/  LDG.E R0, desc[UR4][R2.64] ;  /* 0x0000000402007981 */ /* 0x000e62000c1e1900 */
[----:B------:R-:W-:Y:S02]  /*04b0*/  VIADD R6, R6, 0x1 ;  /* 0x0000000106067836 */ /* 0x000fe40000000000 */
[----:B------:R-:W-:-:S03]  /*04c0*/  VIADD R7, R7, 0x1 ;  /* 0x0000000107077836 */ /* 0x000fc60000000000 */
[----:B------:R-:W-:Y:S02]  /*04d0*/  ISETP.NE.AND P0, PT, R6, RZ, PT ;  /* 0x000000ff0600720c */ /* 0x000fe40003f05270 */
[----:B-1----:R-:W-:-:S04]  /*04e0*/  FMNMX R0, R0, UR6, !PT ;  /* 0x0000000600007c09 */ /* 0x002fc8000f800000 */
[----:B------:R-:W-:-:S05]  /*04f0*/  FMNMX R9, R0, UR7, PT ;  /* 0x0000000700097c09 */ /* 0x000fca000b800000 */
[----:B------:R2:W-:Y:S02]  /*0500*/  STG.E desc[UR4][R2.64], R9 ;  /* 0x0000000902007986 */ /* 0x0005e4000c101904 */
[----:B------:R-:W-:Y:S05]  /*0510*/  @P0 BRA `(.L_x_4) ;  /* 0xfffffffc00dc0947 */ /* 0x000fea000383ffff */
[----:B------:R-:W-:Y:S05]  /*0520*/  EXIT ;  /* 0x000000000000794d */ /* 0x000fea0003800000 */
.L_x_5:
[----:B------:R-:W-:-:S00]  /*0530*/  BRA `(.L_x_5) ;  /* 0xfffffffc00fc7947 */ /* 0x000fc0000383ffff */
[----:B------:R-:W-:-:S00]  /*0540*/  NOP ;  /* 0x0000000000007918 */ /* 0x000fc00000000000 */
        /* <DEDUP_REMOVED lines=11> */
.L_x_76:


//--------------------- .text._Z10AdamKernelifffffffbPfS_S_PKf --------------------------
	.section	.text._Z10AdamKernelifffffffbPfS_S_PKf,"ax",@progbits
	.align	128
        .global         _Z10AdamKernelifffffffbPfS_S_PKf
        .type           _Z10AdamKernelifffffffbPfS_S_PKf,@function
        .size           _Z10AdamKernelifffffffbPfS_S_PKf,(.L_x_75 - _Z10AdamKernelifffffffbPfS_S_PKf)
        .other          _Z10AdamKernelifffffffbPfS_S_PKf,@"STO_CUDA_ENTRY STV_DEFAULT"
_Z10AdamKernelifffffffbPfS_S_PKf:
.text._Z10AdamKernelifffffffbPfS_S_PKf:
        /* <DEDUP_REMOVED lines=9> */
[----:B0-----:R-:W-:-:S05]  /*0090*/  IMAD R9, R9, UR4, R2 ;  /* 0x0000000409097c24 */ /* 0x001fca000f8e0202 */
[----:B------:R-:W-:-:S13]  /*00a0*/  ISETP.GE.AND P0, PT, R9, R0, PT ;  /* 0x000000000900720c */ /* 0x000fda0003f06270 */
[----:B--2---:R-:W-:Y:S05]  /*00b0*/  @P0 BRA `(.L_x_6) ;  /* 0x0000000c00200947 */ /* 0x004fea0003800000 */
[----:B------:R-:W0:Y:S01]  /*00c0*/  LDC.64 R16, c[0x0][0x3c0] ;  /* 0x0000f000ff107b82 */ /* 0x000e220000000a00 */
[----:B------:R-:W1:Y:S07]  /*00d0*/  LDCU.U8 UR4, c[0x0][0x3a0] ;  /* 0x00007400ff0477ac */ /* 0x000e6e0008000000 */
[----:B------:R-:W2:Y:S08]  /*00e0*/  LDC.64 R20, c[0x0][0x3b0] ;  /* 0x0000ec00ff147b82 */ /* 0x000eb00000000a00 */
[----:B------:R-:W3:Y:S08]  /*00f0*/  LDC.64 R2, c[0x0][0x3b8] ;  /* 0x0000ee00ff027b82 */ /* 0x000ef00000000a00 */
[----:B------:R-:W4:Y:S01]  /*0100*/  LDC.64 R32, c[0x0][0x3a8] ;  /* 0x0000ea00ff207b82 */ /* 0x000f220000000a00 */
[----:B0-----:R-:W-:-:S06]  /*0110*/  IMAD.WIDE R16, R9, 0x10, R16 ;  /* 0x0000001009107825 */ /* 0x001fcc00078e0210 */
[----:B------:R-:W4:Y:S01]  /*0120*/  LDG.E.128 R16, desc[UR6][R16.64] ;  /* 0x0000000610107981 */ /* 0x000f22000c1e1d00 */
[C---:B--2---:R-:W-:Y:S01]  /*0130*/  IMAD.WIDE R20, R9.reuse, 0x10, R20 ;  /* 0x0000001009147825 */ /* 0x044fe200078e0214 */
[----:B------:R-:W0:Y:S04]  /*0140*/  LDC.64 R22, c[0x0][0x388] ;  /* 0x0000e200ff167b82 */ /* 0x000e280000000a00 */
[----:B------:R-:W2:Y:S01]  /*0150*/  LDG.E.128 R4, desc[UR6][R20.64] ;  /* 0x0000000614047981 */ /* 0x000ea2000c1e1d00 */
[----:B---3--:R-:W-:-:S03]  /*0160*/  IMAD.WIDE R2, R9, 0x10, R2 ;  /* 0x0000001009027825 */ /* 0x008fc600078e0202 */
[----:B------:R-:W3:Y:S02]  /*0170*/  LDC R26, c[0x0][0x384] ;  /* 0x0000e100ff1a7b82 */ /* 0x000ee40000000800 */
[----:B------:R-:W2:Y:S01]  /*0180*/  LDG.E.128 R12, desc[UR6][R2.64] ;  /* 0x00000006020c7981 */ /* 0x000ea2000c1e1d00 */
[----:B----4-:R-:W-:-:S05]  /*0190*/  IMAD.WIDE R32, R9, 0x10, R32 ;  /* 0x0000001009207825 */ /* 0x010fca00078e0220 */
[----:B------:R4:W5:Y:S01]  /*01a0*/  LDG.E.128 R8, desc[UR6][R32.64] ;  /* 0x0000000620087981 */ /* 0x000962000c1e1d00 */
[----:B-1----:R-:W-:Y:S01]  /*01b0*/  UPRMT UR4, UR4, 0x8880, URZ ;  /* 0x0000888004047896 */ /* 0x002fe200080000ff */
[----:B0-----:R-:W-:-:S05]  /*01c0*/  FADD R24, -R22, 1 ;  /* 0x3f80000016187421 */ /* 0x001fca0000000100 */
[----:B------:R-:W-:Y:S01]  /*01d0*/  ISETP.NE.AND P2, PT, RZ, UR4, PT ;  /* 0x00000004ff007c0c */ /* 0x000fe2000bf45270 */
[----:B------:R-:W-:Y:S01]  /*01e0*/  FMUL R0, R16, R23 ;  /* 0x0000001710007220 */ /* 0x000fe20000400000 */
[----:B---3--:R-:W-:-:S03]  /*01f0*/  FADD R23, -R26, 1 ;  /* 0x3f8000001a177421 */ /* 0x008fc60000000100 */
[C---:B------:R-:W-:Y:S01]  /*0200*/  FMUL R27, R0.reuse, R24 ;  /* 0x00000018001b7220 */ /* 0x040fe20000400000 */
[----:B------:R-:W-:-:S03]  /*0210*/  FMUL R25, R0, R23 ;  /* 0x0000001700197220 */ /* 0x000fc60000400000 */
[----:B------:R-:W-:Y:S01]  /*0220*/  FMUL R27, R0, R27 ;  /* 0x0000001b001b7220 */ /* 0x000fe20000400000 */
[----:B--2---:R-:W-:-:S03]  /*0230*/  FFMA R4, R4, R26, R25 ;  /* 0x0000001a04047223 */ /* 0x004fc60000000019 */
[----:B------:R-:W-:Y:S02]  /*0240*/  FFMA R12, R12, R22, R27 ;  /* 0x000000160c0c7223 */ /* 0x000fe4000000001b */
[----:B------:R-:W-:Y:S01]  /*0250*/  MOV R0, R4 ;  /* 0x0000000400007202 */ /* 0x000fe20000000f00 */
[----:B----4-:R-:W-:Y:S06]  /*0260*/  @!P2 BRA `(.L_x_7) ;  /* 0x000000000074a947 */ /* 0x010fec0003800000 */
[----:B------:R-:W-:Y:S01]  /*0270*/  IADD3 R0, PT, PT, R12, -0xd000000, RZ ;  /* 0xf30000000c007810 */ /* 0x000fe20007ffe0ff */
[----:B------:R0:W1:Y:S01]  /*0280*/  MUFU.RSQ R25, R12 ;  /* 0x0000000c00197308 */ /* 0x0000620000001400 */
[----:B------:R-:W-:Y:S02]  /*0290*/  BSSY.RECONVERGENT B0, `(.L_x_8) ;  /* 0x000000b000007945 */ /* 0x000fe40003800200 */
[----:B------:R-:W-:-:S13]  /*02a0*/  ISETP.GT.U32.AND P0, PT, R0, 0x727fffff, PT ;  /* 0x727fffff0000780c */ /* 0x000fda0003f04070 */
[----:B0-----:R-:W-:Y:S05]  /*02b0*/  @!P0 BRA `(.L_x_9) ;  /* 0x0000000000108947 */ /* 0x001fea0003800000 */
[----:B------:R-:W-:Y:S02]  /*02c0*/  MOV R27, R12 ;  /* 0x0000000c001b7202 */ /* 0x000fe40000000f00 */
[----:B------:R-:W-:-:S07]  /*02d0*/  MOV R0, 0x2f0 ;  /* 0x000002f000007802 */ /* 0x000fce0000000f00 */
[----:B-1---5:R-:W-:Y:S05]  /*02e0*/  CALL.REL.NOINC `($__internal_0_$__cuda_sm20_sqrt_rn_f32_slowpath) ;  /* 0x0000002400b87944 */ /* 0x022fea0003c00000 */
[----:B------:R-:W-:Y:S05]  /*02f0*/  BRA `(.L_x_10) ;  /* 0x0000000000107947 */ /* 0x000fea0003800000 */
.L_x_9:
[----:B-1----:R-:W-:Y:S01]  /*0300*/  FMUL.FTZ R27, R12, R25 ;  /* 0x000000190c1b7220 */ /* 0x002fe20000410000 */
[----:B------:R-:W-:-:S03]  /*0310*/  FMUL.FTZ R25, R25, 0.5 ;  /* 0x3f00000019197820 */ /* 0x000fc60000410000 */
[----:B------:R-:W-:-:S04]  /*0320*/  FFMA R28, -R27, R27, R12 ;  /* 0x0000001b1b1c7223 */ /* 0x000fc8000000010c */
[----:B------:R-:W-:-:S07]  /*0330*/  FFMA R28, R28, R25, R27 ;  /* 0x000000191c1c7223 */ /* 0x000fce000000001b */
.L_x_10:
[----:B------:R-:W-:Y:S05]  /*0340*/  BSYNC.RECONVERGENT B0 ;  /* 0x0000000000007941 */ /* 0x000fea0003800200 */
.L_x_8:
[----:B------:R-:W-:Y:S01]  /*0350*/  FADD R27, R28, 9.9999999392252902908e-09 ;  /* 0x322bcc771c1b7421 */ /* 0x000fe20000000000 */
[----:B------:R-:W-:Y:S03]  /*0360*/  BSSY.RECONVERGENT B0, `(.L_x_7) ;  /* 0x000000d000007945 */ /* 0x000fe60003800200 */
[----:B------:R-:W0:Y:S08]  /*0370*/  MUFU.RCP R0, R27 ;  /* 0x0000001b00007308 */ /* 0x000e300000001000 */
[----:B------:R-:W1:Y:S01]  /*0380*/  FCHK P0, R4, R27 ;  /* 0x0000001b04007302 */ /* 0x000e620000000000 */
[----:B0-----:R-:W-:-:S04]  /*0390*/  FFMA R25, -R27, R0, 1 ;  /* 0x3f8000001b197423 */ /* 0x001fc80000000100 */
[----:B------:R-:W-:-:S04]  /*03a0*/  FFMA R25, R0, R25, R0 ;  /* 0x0000001900197223 */ /* 0x000fc80000000000 */
[----:B------:R-:W-:-:S04]  /*03b0*/  FFMA R0, R4, R25, RZ ;  /* 0x0000001904007223 */ /* 0x000fc800000000ff */
[----:B------:R-:W-:-:S04]  /*03c0*/  FFMA R16, -R27, R0, R4 ;  /* 0x000000001b107223 */ /* 0x000fc80000000104 */
[----:B------:R-:W-:Y:S01]  /*03d0*/  FFMA R0, R25, R16, R0 ;  /* 0x0000001019007223 */ /* 0x000fe20000000000 */
[----:B-1----:R-:W-:Y:S06]  /*03e0*/  @!P0 BRA `(.L_x_11) ;  /* 0x0000000000108947 */ /* 0x002fec0003800000 */
[----:B------:R-:W-:Y:S02]  /*03f0*/  MOV R0, R27 ;  /* 0x0000001b00007202 */ /* 0x000fe40000000f00 */
[----:B------:R-:W-:Y:S02]  /*0400*/  MOV R28, R4 ;  /* 0x00000004001c7202 */ /* 0x000fe40000000f00 */
[----:B------:R-:W-:-:S07]  /*0410*/  MOV R26, 0x430 ;  /* 0x00000430001a7802 */ /* 0x000fce0000000f00 */
[----:B-----5:R-:W-:Y:S05]  /*0420*/  CALL.REL.NOINC `($__internal_1_$__cuda_sm3x_div_rn_noftz_f32_slowpath) ;  /* 0x0000002400c07944 */ /* 0x020fea0003c00000 */
.L_x_11:
[----:B------:R-:W-:Y:S05]  /*0430*/  BSYNC.RECONVERGENT B0 ;  /* 0x0000000000007941 */ /* 0x000fea0003800200 */
.L_x_7:
[----:B------:R-:W0:Y:S01]  /*0440*/  LDCU.64 UR10, c[0x0][0x388] ;  /* 0x00007100ff0a77ac */ /* 0x000e220008000a00 */
[----:B------:R-:W1:Y:S01]  /*0450*/  LDCU.64 UR4, c[0x0][0x390] ;  /* 0x00007200ff0477ac */ /* 0x000e620008000a00 */
[----:B------:R-:W2:Y:S01]  /*0460*/  LDCU UR9, c[0x0][0x384] ;  /* 0x00007080ff0977ac */ /* 0x000ea20008000800 */
[----:B------:R-:W3:Y:S01]  /*0470*/  LDCU UR8, c[0x0][0x398] ;  /* 0x00007300ff0877ac */ /* 0x000ee20008000800 */
[----:B0-----:R-:W-:Y:S01]  /*0480*/  FMUL R16, R17, UR11 ;  /* 0x0000000b11107c20 */ /* 0x001fe20008400000 */
[----:B-1----:R-:W-:-:S03]  /*0490*/  FMUL R17, R0, UR4 ;  /* 0x0000000400117c20 */ /* 0x002fc60008400000 */
[-C--:B------:R-:W-:Y:S01]  /*04a0*/  FMUL R25, R24, R16.reuse ;  /* 0x0000001018197220 */ /* 0x080fe20000400000 */
[----:B------:R-:W-:Y:S01]  /*04b0*/  FMUL R0, R23, R16 ;  /* 0x0000001017007220 */ /* 0x000fe20000400000 */
[----:B-----5:R-:W-:Y:S02]  /*04c0*/  FFMA R8, R8, UR5, -R17 ;  /* 0x0000000508087c23 */ /* 0x020fe40008000811 */
[----:B------:R-:W-:Y:S01]  /*04d0*/  FMUL R16, R16, R25 ;  /* 0x0000001910107220 */ /* 0x000fe20000400000 */
[----:B--2---:R-:W-:Y:S02]  /*04e0*/  FFMA R5, R5, UR9, R0 ;  /* 0x0000000905057c23 */ /* 0x004fe40008000000 */
[----:B---3--:R-:W-:Y:S01]  /*04f0*/  FMNMX R8, R8, UR8, !PT ;  /* 0x0000000808087c09 */ /* 0x008fe2000f800000 */
[----:B------:R-:W-:Y:S02]  /*0500*/  FFMA R13, R13, UR10, R16 ;  /* 0x0000000a0d0d7c23 */ /* 0x000fe40008000010 */
[----:B------:R-:W-:Y:S01]  /*0510*/  MOV R0, R5 ;  /* 0x0000000500007202 */ /* 0x000fe20000000f00 */
[----:B------:R-:W-:Y:S06]  /*0520*/  @!P2 BRA `(.L_x_12) ;  /* 0x000000000074a947 */ /* 0x000fec0003800000 */
[----:B------:R-:W-:Y:S01]  /*0530*/  IADD3 R16, PT, PT, R13, -0xd000000, RZ ;  /* 0xf30000000d107810 */ /* 0x000fe20007ffe0ff */
[----:B------:R0:W1:Y:S01]  /*0540*/  MUFU.RSQ R0, R13 ;  /* 0x0000000d00007308 */ /* 0x0000620000001400 */
[----:B------:R-:W-:Y:S02]  /*0550*/  BSSY.RECONVERGENT B0, `(.L_x_13) ;  /* 0x000000b000007945 */ /* 0x000fe40003800200 */
[----:B------:R-:W-:-:S13]  /*0560*/  ISETP.GT.U32.AND P0, PT, R16, 0x727fffff, PT ;  /* 0x727fffff1000780c */ /* 0x000fda0003f04070 */
[----:B0-----:R-:W-:Y:S05]  /*0570*/  @!P0 BRA `(.L_x_14) ;  /* 0x0000000000108947 */ /* 0x001fea0003800000 */
[----:B------:R-:W-:Y:S02]  /*0580*/  MOV R27, R13 ;  /* 0x0000000d001b7202 */ /* 0x000fe40000000f00 */
[----:B-1----:R-:W-:-:S07]  /*0590*/  MOV R0, 0x5b0 ;  /* 0x000005b000007802 */ /* 0x002fce0000000f00 */
[----:B------:R-:W-:Y:S05]  /*05a0*/  CALL.REL.NOINC `($__internal_0_$__cuda_sm20_sqrt_rn_f32_slowpath) ;  /* 0x0000002400087944 */ /* 0x000fea0003c00000 */
[----:B------:R-:W-:Y:S05]  /*05b0*/  BRA `(.L_x_15) ;  /* 0x0000000000107947 */ /* 0x000fea0003800000 */
.L_x_14:
[----:B-1----:R-:W-:Y:S01]  /*05c0*/  FMUL.FTZ R28, R13, R0 ;  /* 0x000000000d1c7220 */ /* 0x002fe20000410000 */
[----:B------:R-:W-:-:S03]  /*05d0*/  FMUL.FTZ R0, R0, 0.5 ;  /* 0x3f00000000007820 */ /* 0x000fc60000410000 */
[----:B------:R-:W-:-:S04]  /*05e0*/  FFMA R17, -R28, R28, R13 ;  /* 0x0000001c1c117223 */ /* 0x000fc8000000010d */
[----:B------:R-:W-:-:S07]  /*05f0*/  FFMA R28, R17, R0, R28 ;  /* 0x00000000111c7223 */ /* 0x000fce000000001c */
.L_x_15:
[----:B------:R-:W-:Y:S05]  /*0600*/  BSYNC.RECONVERGENT B0 ;  /* 0x0000000000007941 */ /* 0x000fea0003800200 */
.L_x_13:
        /* <DEDUP_REMOVED lines=13> */
[----:B------:R-:W-:Y:S05]  /*06e0*/  CALL.REL.NOINC `($__internal_1_$__cuda_sm3x_div_rn_noftz_f32_slowpath) ;  /* 0x0000002400107944 */ /* 0x000fea0003c00000 */
.L_x_16:
[----:B------:R-:W-:Y:S05]  /*06f0*/  BSYNC.RECONVERGENT B0 ;  /* 0x0000000000007941 */ /* 0x000fea0003800200 */
.L_x_12:
        /* <DEDUP_REMOVED lines=8> */
[----:B------:R-:W-:Y:S02]  /*0780*/  FFMA R9, R9, UR5, -R0 ;  /* 0x0000000509097c23 */ /* 0x000fe40008000800 */
        /* <DEDUP_REMOVED lines=12> */
[----:B------:R-:W-:-:S07]  /*0850*/  MOV R0, 0x870 ;  /* 0x0000087000007802 */ /* 0x000fce0000000f00 */
[----:B-1----:R-:W-:Y:S05]  /*0860*/  CALL.REL.NOINC `($__internal_0_$__cuda_sm20_sqrt_rn_f32_slowpath) ;  /* 0x0000002000587944 */ /* 0x002fea0003c00000 */
[----:B------:R-:W-:Y:S05]  /*0870*/  BRA `(.L_x_20) ;  /* 0x0000000000107947 */ /* 0x000fea0003800000 */
.L_x_19:
[----:B-1----:R-:W-:Y:S01]  /*0880*/  FMUL.FTZ R25, R14, R17 ;  /* 0x000000110e197220 */ /* 0x002fe20000410000 */
[----:B------:R-:W-:-:S03]  /*0890*/  FMUL.FTZ R17, R17, 0.5 ;  /* 0x3f00000011117820 */ /* 0x000fc60000410000 */
[----:B------:R-:W-:-:S04]  /*08a0*/  FFMA R28, -R25, R25, R14 ;  /* 0x00000019191c7223 */ /* 0x000fc8000000010e */
[----:B------:R-:W-:-:S07]  /*08b0*/  FFMA R28, R28, R17, R25 ;  /* 0x000000111c1c7223 */ /* 0x000fce0000000019 */
.L_x_20:
[----:B------:R-:W-:Y:S05]  /*08c0*/  BSYNC.RECONVERGENT B0 ;  /* 0x0000000000007941 */ /* 0x000fea0003800200 */
.L_x_18:
        /* <DEDUP_REMOVED lines=14> */
.L_x_21:
[----:B------:R-:W-:Y:S05]  /*09b0*/  BSYNC.RECONVERGENT B0 ;  /* 0x0000000000007941 */ /* 0x000fea0003800200 */
.L_x_17:
        /* <DEDUP_REMOVED lines=24> */
.L_x_24:
[----:B-1----:R-:W-:Y:S01]  /*0b40*/  FMUL.FTZ R28, R15, R0 ;  /* 0x000000000f1c7220 */ /* 0x002fe20000410000 */
[----:B------:R-:W-:-:S03]  /*0b50*/  FMUL.FTZ R0, R0, 0.5 ;  /* 0x3f00000000007820 */ /* 0x000fc60000410000 */
[----:B------:R-:W-:-:S04]  /*0b60*/  FFMA R17, -R28, R28, R15 ;  /* 0x0000001c1c117223 */ /* 0x000fc8000000010f */
[----:B------:R-:W-:-:S07]  /*0b70*/  FFMA R28, R17, R0, R28 ;  /* 0x00000000111c7223 */ /* 0x000fce000000001c */
.L_x_25:
[----:B------:R-:W-:Y:S05]  /*0b80*/  BSYNC.RECONVERGENT B0 ;  /* 0x0000000000007941 */ /* 0x000fea0003800200 */
.L_x_23:
        /* <DEDUP_REMOVED lines=14> */
.L_x_26:
[----:B------:R-:W-:Y:S05]  /*0c70*/  BSYNC.RECONVERGENT B0 ;  /* 0x0000000000007941 */ /* 0x000fea0003800200 */
.L_x_22:
[----:B------:R-:W0:Y:S02]  /*0c80*/  LDCU.128 UR8, c[0x0][0x390] ;  /* 0x00007200ff0877ac */ /* 0x000e240008000c00 */
[----:B0-----:R-:W-:Y:S01]  /*0c90*/  FMUL R0, R0, UR8 ;  /* 0x0000000800007c20 */ /* 0x001fe20008400000 */
[----:B------:R-:W-:Y:S02]  /*0ca0*/  FMNMX R8, R8, UR11, PT ;  /* 0x0000000b08087c09 */ /* 0x000fe4000b800000 */
[----:B------:R-:W-:Y:S01]  /*0cb0*/  FMNMX R9, R9, UR11, PT ;  /* 0x0000000b09097c09 */ /* 0x000fe2000b800000 */
[----:B------:R-:W-:Y:S01]  /*0cc0*/  FFMA R0, R11, UR9, -R0 ;  /* 0x000000090b007c23 */ /* 0x000fe20008000800 */
[----:B------:R-:W-:-:S04]  /*0cd0*/  FMNMX R10, R10, UR11, PT ;  /* 0x0000000b0a0a7c09 */ /* 0x000fc8000b800000 */
[----:B------:R-:W-:-:S04]  /*0ce0*/  FMNMX R0, R0, UR10, !PT ;  /* 0x0000000a00007c09 */ /* 0x000fc8000f800000 */
[----:B------:R-:W-:-:S05]  /*0cf0*/  FMNMX R11, R0, UR11, PT ;  /* 0x0000000b000b7c09 */ /* 0x000fca000b800000 */
[----:B------:R-:W-:Y:S04]  /*0d00*/  STG.E.128 desc[UR6][R32.64], R8 ;  /* 0x0000000820007986 */ /* 0x000fe8000c101d06 */
[----:B------:R-:W-:Y:S04]  /*0d10*/  STG.E.128 desc[UR6][R20.64], R4 ;  /* 0x0000000414007986 */ /* 0x000fe8000c101d06 */
[----:B------:R-:W-:Y:S01]  /*0d20*/  STG.E.128 desc[UR6][R2.64], R12 ;  /* 0x0000000c02007986 */ /* 0x000fe2000c101d06 */
[----:B------:R-:W-:Y:S05]  /*0d30*/  EXIT ;  /* 0x000000000000794d */ /* 0x000fea0003800000 */
.L_x_6:
[----:B------:R-:W-:-:S04]  /*0d40*/  SHF.L.U32 R8, R9, 0x2, RZ ;  /* 0x0000000209087819 */ /* 0x000fc800000006ff */
[----:B------:R-:W-:-:S13]  /*0d50*/  ISETP.GE.AND P0, PT, R8, R17, PT ;  /* 0x000000110800720c */ /* 0x000fda0003f06270 */
[----:B------:R-:W-:Y:S05]  /*0d60*/  @P0 EXIT ;  /* 0x000000000000094d */ /* 0x000fea0003800000 */
[----:B------:R-:W-:-:S04]  /*0d70*/  IADD3 R6, PT, PT, -R8, R17, RZ ;  /* 0x0000001108067210 */ /* 0x000fc80007ffe1ff */
[----:B------:R-:W-:-:S13]  /*0d80*/  ISETP.GE.AND P0, PT, R6, 0x1, PT ;  /* 0x000000010600780c */ /* 0x000fda0003f06270 */
[----:B------:R-:W-:Y:S05]  /*0d90*/  @!P0 EXIT ;  /* 0x000000000000894d */ /* 0x000fea0003800000 */
[----:B------:R-:W0:Y:S01]  /*0da0*/  LDCU.U8 UR4, c[0x0][0x3a0] ;  /* 0x00007400ff0477ac */ /* 0x000e220008000000 */
[----:B------:R-:W1:Y:S08]  /*0db0*/  LDC R0, c[0x0][0x384] ;  /* 0x0000e100ff007b82 */ /* 0x000e700000000800 */
[----:B------:R-:W2:Y:S01]  /*0dc0*/  LDC R2, c[0x0][0x388] ;  /* 0x0000e200ff027b82 */ /* 0x000ea20000000800 */
[----:B0-----:R-:W-:-:S04]  /*0dd0*/  UPRMT UR4, UR4, 0x8880, URZ ;  /* 0x0000888004047896 */ /* 0x001fc800080000ff */
[----:B------:R-:W-:Y:S01]  /*0de0*/  UISETP.NE.AND UP0, UPT, UR4, URZ, UPT ;  /* 0x000000ff0400728c */ /* 0x000fe2000bf05270 */
[----:B-1----:R-:W-:Y:S01]  /*0df0*/  FADD R4, -R0, 1 ;  /* 0x3f80000000047421 */ /* 0x002fe20000000100 */
[----:B--2---:R-:W-:-:S07]  /*0e00*/  FADD R3, -R2, 1 ;  /* 0x3f80000002037421 */ /* 0x004fce0000000100 */
[----:B------:R-:W-:Y:S05]  /*0e10*/  BRA.U UP0, `(.L_x_27) ;  /* 0x0000000900447547 */ /* 0x000fea000b800000 */
[----:B------:R-:W-:Y:S01]  /*0e20*/  IADD3 R7, PT, PT, R8, -R17, RZ ;  /* 0x8000001108077210 */ /* 0x000fe20007ffe0ff */
[----:B------:R-:W-:Y:S01]  /*0e30*/  BSSY.RECONVERGENT B0, `(.L_x_28) ;  /* 0x0000067000007945 */ /* 0x000fe20003800200 */
[----:B------:R-:W-:Y:S01]  /*0e40*/  LOP3.LUT R5, R17, 0x3, RZ, 0xc0, !PT ;  /* 0x0000000311057812 */ /* 0x000fe200078ec0ff */
[----:B------:R-:W-:Y:S01]  /*0e50*/  HFMA2 R9, -RZ, RZ, 0, 0 ;  /* 0x00000000ff097431 */ /* 0x000fe200000001ff */
[----:B------:R-:W-:Y:S02]  /*0e60*/  ISETP.GT.U32.AND P0, PT, R7, -0x4, PT ;  /* 0xfffffffc0700780c */ /* 0x000fe40003f04070 */
[----:B------:R-:W-:-:S11]  /*0e70*/  ISETP.NE.AND P1, PT, R5, RZ, PT ;  /* 0x000000ff0500720c */ /* 0x000fd60003f25270 */
[----:B------:R-:W-:Y:S05]  /*0e80*/  @P0 BRA `(.L_x_29) ;  /* 0x0000000400840947 */ /* 0x000fea0003800000 */
[----:B------:R-:W-:Y:S02]  /*0e90*/  IADD3 R9, PT, PT, R6, -R5, RZ ;  /* 0x8000000506097210 */ /* 0x000fe40007ffe0ff */
[----:B------:R-:W-:Y:S02]  /*0ea0*/  IADD3 R17, PT, PT, R8, -R17, R5 ;  /* 0x8000001108117210 */ /* 0x000fe40007ffe005 */
[----:B------:R-:W-:-:S07]  /*0eb0*/  MOV R16, R8 ;  /* 0x0000000800107202 */ /* 0x000fce0000000f00 */
.L_x_30:
[----:B0-----:R-:W0:Y:S01]  /*0ec0*/  LDC.64 R6, c[0x0][0x3a8] ;  /* 0x0000ea00ff067b82 */ /* 0x001e220000000a00 */
[----:B------:R-:W1:Y:S01]  /*0ed0*/  LDCU.128 UR8, c[0x0][0x390] ;  /* 0x00007200ff0877ac */ /* 0x000e620008000c00 */
[----:B------:R-:W2:Y:S06]  /*0ee0*/  LDCU UR4, c[0x0][0x38c] ;  /* 0x00007180ff0477ac */ /* 0x000eac0008000800 */
[----:B------:R-:W3:Y:S08]  /*0ef0*/  LDC.64 R10, c[0x0][0x3c0] ;  /* 0x0000f000ff0a7b82 */ /* 0x000ef00000000a00 */
[----:B------:R-:W4:Y:S01]  /*0f00*/  LDC.64 R12, c[0x0][0x3b0] ;  /* 0x0000ec00ff0c7b82 */ /* 0x000f220000000a00 */
[----:B0-----:R-:W-:-:S05]  /*0f10*/  IMAD.WIDE R6, R16, 0x4, R6 ;  /* 0x0000000410067825 */ /* 0x001fca00078e0206 */
[----:B------:R-:W1:Y:S01]  /*0f20*/  LDG.E R14, desc[UR6][R6.64] ;  /* 0x00000006060e7981 */ /* 0x000e62000c1e1900 */
[----:B---3--:R-:W-:-:S04]  /*0f30*/  IMAD.WIDE R10, R16, 0x4, R10 ;  /* 0x00000004100a7825 */ /* 0x008fc800078e020a */
[----:B----4-:R-:W-:-:S04]  /*0f40*/  IMAD.WIDE R12, R16, 0x4, R12 ;  /* 0x00000004100c7825 */ /* 0x010fc800078e020c */
[----:B-1----:R-:W-:Y:S02]  /*0f50*/  FMUL R19, R14, UR9 ;  /* 0x000000090e137c20 */ /* 0x002fe40008400000 */
[----:B------:R-:W0:Y:S03]  /*0f60*/  LDC.64 R14, c[0x0][0x3b8] ;  /* 0x0000ee00ff0e7b82 */ /* 0x000e260000000a00 */
[----:B------:R1:W-:Y:S04]  /*0f70*/  STG.E desc[UR6][R6.64], R19 ;  /* 0x0000001306007986 */ /* 0x0003e8000c101906 */
[----:B------:R-:W2:Y:S04]  /*0f80*/  LDG.E R18, desc[UR6][R10.64] ;  /* 0x000000060a127981 */ /* 0x000ea8000c1e1900 */
[----:B------:R-:W3:Y:S01]  /*0f90*/  LDG.E R21, desc[UR6][R12.64] ;  /* 0x000000060c157981 */ /* 0x000ee2000c1e1900 */
[----:B0-----:R-:W-:-:S04]  /*0fa0*/  IMAD.WIDE R14, R16, 0x4, R14 ;  /* 0x00000004100e7825 */ /* 0x001fc800078e020e */
[----:B--2---:R-:W-:-:S04]  /*0fb0*/  FMUL R18, R18, UR4 ;  /* 0x0000000412127c20 */ /* 0x004fc80008400000 */
[----:B------:R-:W-:-:S04]  /*0fc0*/  FMUL R20, R4, R18 ;  /* 0x0000001204147220 */ /* 0x000fc80000400000 */
[----:B---3--:R-:W-:-:S05]  /*0fd0*/  FFMA R21, R21, R0, R20 ;  /* 0x0000000015157223 */ /* 0x008fca0000000014 */
[----:B------:R0:W-:Y:S04]  /*0fe0*/  STG.E desc[UR6][R12.64], R21 ;  /* 0x000000150c007986 */ /* 0x0001e8000c101906 */
[----:B-1----:R-:W2:Y:S01]  /*0ff0*/  LDG.E R19, desc[UR6][R14.64] ;  /* 0x000000060e137981 */ /* 0x002ea2000c1e1900 */
[----:B------:R-:W-:Y:S01]  /*1000*/  FMUL R20, R3, R18 ;  /* 0x0000001203147220 */ /* 0x000fe20000400000 */
[----:B--2---:R-:W-:-:S04]  /*1010*/  FMUL R19, R19, R2 ;  /* 0x0000000213137220 */ /* 0x004fc80000400000 */
[----:B------:R-:W-:-:S05]  /*1020*/  FFMA R19, R18, R20, R19 ;  /* 0x0000001412137223 */ /* 0x000fca0000000013 */
[----:B------:R1:W-:Y:S04]  /*1030*/  STG.E desc[UR6][R14.64], R19 ;  /* 0x000000130e007986 */ /* 0x0003e8000c101906 */
[----:B------:R-:W2:Y:S04]  /*1040*/  LDG.E R18, desc[UR6][R12.64] ;  /* 0x000000060c127981 */ /* 0x000ea8000c1e1900 */
[----:B------:R-:W2:Y:S04]  /*1050*/  LDG.E R23, desc[UR6][R6.64] ;  /* 0x0000000606177981 */ /* 0x000ea8000c1e1900 */
[----:B------:R-:W3:Y:S01]  /*1060*/  LDG.E R20, desc[UR6][R6.64+0x4] ;  /* 0x0000040606147981 */ /* 0x000ee2000c1e1900 */
[----:B--2---:R-:W-:Y:S01]  /*1070*/  FFMA R18, -R18, UR8, R23 ;  /* 0x0000000812127c23 */ /* 0x004fe20008000117 */
[----:B---3--:R-:W-:-:S04]  /*1080*/  FMUL R23, R20, UR9 ;  /* 0x0000000914177c20 */ /* 0x008fc80008400000 */
[----:B------:R-:W-:-:S04]  /*1090*/  FMNMX R18, R18, UR10, !PT ;  /* 0x0000000a12127c09 */ /* 0x000fc8000f800000 */
[----:B0-----:R-:W-:Y:S01]  /*10a0*/  FMNMX R21, R18, UR11, PT ;  /* 0x0000000b12157c09 */ /* 0x001fe2000b800000 */
[----:B------:R-:W-:Y:S04]  /*10b0*/  STG.E desc[UR6][R6.64+0x4], R23 ;  /* 0x0000041706007986 */ /* 0x000fe8000c101906 */
[----:B------:R0:W-:Y:S04]  /*10c0*/  STG.E desc[UR6][R6.64], R21 ;  /* 0x0000001506007986 */ /* 0x0001e8000c101906 */
[----:B------:R-:W2:Y:S04]  /*10d0*/  LDG.E R18, desc[UR6][R10.64+0x4] ;  /* 0x000004060a127981 */ /* 0x000ea8000c1e1900 */
[----:B-1----:R-:W3:Y:S01]  /*10e0*/  LDG.E R19, desc[UR6][R12.64+0x4] ;  /* 0x000004060c137981 */ /* 0x002ee2000c1e1900 */
[----:B--2---:R-:W-:-:S04]  /*10f0*/  FMUL R18, R18, UR4 ;  /* 0x0000000412127c20 */ /* 0x004fc80008400000 */
[----:B------:R-:W-:-:S04]  /*1100*/  FMUL R20, R4, R18 ;  /* 0x0000001204147220 */ /* 0x000fc80000400000 */
[----:B---3--:R-:W-:-:S05]  /*1110*/  FFMA R19, R19, R0, R20 ;  /* 0x0000000013137223 */ /* 0x008fca0000000014 */
[----:B------:R1:W-:Y:S04]  /*1120*/  STG.E desc[UR6][R12.64+0x4], R19 ;  /* 0x000004130c007986 */ /* 0x0003e8000c101906 */
[----:B------:R-:W2:Y:S01]  /*1130*/  LDG.E R25, desc[UR6][R14.64+0x4] ;  /* 0x000004060e197981 */ /* 0x000ea2000c1e1900 */
[----:B------:R-:W-:Y:S01]  /*1140*/  FMUL R20, R3, R18 ;  /* 0x0000001203147220 */ /* 0x000fe20000400000 */
[----:B--2---:R-:W-:-:S04]  /*1150*/  FMUL R25, R25, R2 ;  /* 0x0000000219197220 */ /* 0x004fc80000400000 */
[----:B------:R-:W-:-:S05]  /*1160*/  FFMA R25, R18, R20, R25 ;  /* 0x0000001412197223 */ /* 0x000fca0000000019 */
[----:B------:R2:W-:Y:S04]  /*1170*/  STG.E desc[UR6][R14.64+0x4], R25 ;  /* 0x000004190e007986 */ /* 0x0005e8000c101906 */
[----:B------:R-:W3:Y:S04]  /*1180*/  LDG.E R18, desc[UR6][R12.64+0x4] ;  /* 0x000004060c127981 */ /* 0x000ee8000c1e1900 */
[----:B0-----:R-:W3:Y:S04]  /*1190*/  LDG.E R21, desc[UR6][R6.64+0x4] ;  /* 0x0000040606157981 */ /* 0x001ee8000c1e1900 */
[----:B------:R-:W4:Y:S01]  /*11a0*/  LDG.E R20, desc[UR6][R6.64+0x8] ;  /* 0x0000080606147981 */ /* 0x000f22000c1e1900 */
[----:B---3--:R-:W-:Y:S01]  /*11b0*/  FFMA R18, -R18, UR8, R21 ;  /* 0x0000000812127c23 */ /* 0x008fe20008000115 */
[----:B----4-:R-:W-:-:S04]  /*11c0*/  FMUL R21, R20, UR9 ;  /* 0x0000000914157c20 */ /* 0x010fc80008400000 */
[----:B------:R-:W-:-:S04]  /*11d0*/  FMNMX R18, R18, UR10, !PT ;  /* 0x0000000a12127c09 */ /* 0x000fc8000f800000 */
[----:B-1----:R-:W-:Y:S01]  /*11e0*/  FMNMX R19, R18, UR11, PT ;  /* 0x0000000b12137c09 */ /* 0x002fe2000b800000 */
[----:B------:R-:W-:Y:S04]  /*11f0*/  STG.E desc[UR6][R6.64+0x8], R21 ;  /* 0x0000081506007986 */ /* 0x000fe8000c101906 */
[----:B------:R0:W-:Y:S04]  /*1200*/  STG.E desc[UR6][R6.64+0x4], R19 ;  /* 0x0000041306007986 */ /* 0x0001e8000c101906 */
[----:B------:R-:W3:Y:S04]  /*1210*/  LDG.E R18, desc[UR6][R10.64+0x8] ;  /* 0x000008060a127981 */ /* 0x000ee8000c1e1900 */
[----:B------:R-:W4:Y:S01]  /*1220*/  LDG.E R23, desc[UR6][R12.64+0x8] ;  /* 0x000008060c177981 */ /* 0x000f22000c1e1900 */
[----:B---3--:R-:W-:-:S04]  /*1230*/  FMUL R18, R18, UR4 ;  /* 0x0000000412127c20 */ /* 0x008fc80008400000 */
[----:B------:R-:W-:-:S04]  /*1240*/  FMUL R20, R4, R18 ;  /* 0x0000001204147220 */ /* 0x000fc80000400000 */
[----:B----4-:R-:W-:-:S05]  /*1250*/  FFMA R23, R23, R0, R20 ;  /* 0x0000000017177223 */ /* 0x010fca0000000014 */
[----:B------:R1:W-:Y:S04]  /*1260*/  STG.E desc[UR6][R12.64+0x8], R23 ;  /* 0x000008170c007986 */ /* 0x0003e8000c101906 */
[----:B--2---:R-:W2:Y:S01]  /*1270*/  LDG.E R25, desc[UR6][R14.64+0x8] ;  /* 0x000008060e197981 */ /* 0x004ea2000c1e1900 */
        /* <DEDUP_REMOVED lines=10> */
[----:B------:R-:W-:Y:S01]  /*1320*/  FMNMX R19, R18, UR11, PT ;  /* 0x0000000b12137c09 */ /* 0x000fe2000b800000 */
[----:B------:R0:W-:Y:S04]  /*1330*/  STG.E desc[UR6][R6.64+0xc], R21 ;  /* 0x00000c1506007986 */ /* 0x0001e8000c101906 */
[----:B------:R0:W-:Y:S04]  /*1340*/  STG.E desc[UR6][R6.64+0x8], R19 ;  /* 0x0000081306007986 */ /* 0x0001e8000c101906 */
[----:B------:R-:W3:Y:S04]  /*1350*/  LDG.E R10, desc[UR6][R10.64+0xc] ;  /* 0x00000c060a0a7981 */ /* 0x000ee8000c1e1900 */
[----:B-1----:R-:W4:Y:S01]  /*1360*/  LDG.E R23, desc[UR6][R12.64+0xc] ;  /* 0x00000c060c177981 */ /* 0x002f22000c1e1900 */
        /* <DEDUP_REMOVED lines=9> */
[----:B------:R-:W2:Y:S04]  /*1400*/  LDG.E R10, desc[UR6][R12.64+0xc] ;  /* 0x00000c060c0a7981 */ /* 0x000ea8000c1e1900 */
[----:B------:R-:W2:Y:S01]  /*1410*/  LDG.E R11, desc[UR6][R6.64+0xc] ;  /* 0x00000c06060b7981 */ /* 0x000ea2000c1e1900 */
[----:B------:R-:W-:Y:S02]  /*1420*/  IADD3 R17, PT, PT, R17, 0x4, RZ ;  /* 0x0000000411117810 */ /* 0x000fe40007ffe0ff */
[----:B------:R-:W-:-:S02]  /*1430*/  IADD3 R16, PT, PT, R16, 0x4, RZ ;  /* 0x0000000410107810 */ /* 0x000fc40007ffe0ff */
[----:B------:R-:W-:Y:S01]  /*1440*/  ISETP.NE.AND P0, PT, R17, RZ, PT ;  /* 0x000000ff1100720c */ /* 0x000fe20003f05270 */
[----:B--2---:R-:W-:-:S05]  /*1450*/  FFMA R10, -R10, UR8, R11 ;  /* 0x000000080a0a7c23 */ /* 0x004fca000800010b */
[----:B------:R-:W-:-:S04]  /*1460*/  FMNMX R10, R10, UR10, !PT ;  /* 0x0000000a0a0a7c09 */ /* 0x000fc8000f800000 */
[----:B------:R-:W-:-:S05]  /*1470*/  FMNMX R11, R10, UR11, PT ;  /* 0x0000000b0a0b7c09 */ /* 0x000fca000b800000 */
[----:B------:R0:W-:Y:S01]  /*1480*/  STG.E desc[UR6][R6.64+0xc], R11 ;  /* 0x00000c0b06007986 */ /* 0x0001e2000c101906 */
[----:B------:R-:W-:Y:S05]  /*1490*/  @P0 BRA `(.L_x_30) ;  /* 0xfffffff800880947 */ /* 0x000fea000383ffff */
.L_x_29:
[----:B------:R-:W-:Y:S05]  /*14a0*/  BSYNC.RECONVERGENT B0 ;  /* 0x0000000000007941 */ /* 0x000fea0003800200 */
.L_x_28:
[----:B------:R-:W-:Y:S05]  /*14b0*/  @!P1 EXIT ;  /* 0x000000000000994d */ /* 0x000fea0003800000 */
[----:B0-----:R-:W0:Y:S01]  /*14c0*/  LDC.64 R6, c[0x0][0x3c0] ;  /* 0x0000f000ff067b82 */ /* 0x001e220000000a00 */
[----:B------:R-:W-:Y:S01]  /*14d0*/  IADD3 R19, PT, PT, R8, R9, RZ ;  /* 0x0000000908137210 */ /* 0x000fe20007ffe0ff */
[----:B------:R-:W1:Y:S01]  /*14e0*/  LDCU UR4, c[0x0][0x384] ;  /* 0x00007080ff0477ac */ /* 0x000e620008000800 */
[----:B------:R-:W-:Y:S01]  /*14f0*/  IADD3 R5, PT, PT, -R5, RZ, RZ ;  /* 0x000000ff05057210 */ /* 0x000fe20007ffe1ff */
[----:B------:R-:W2:Y:S04]  /*1500*/  LDCU.64 UR8, c[0x0][0x388] ;  /* 0x00007100ff0877ac */ /* 0x000ea80008000a00 */
[----:B------:R-:W3:Y:S01]  /*1510*/  LDC.64 R10, c[0x0][0x3a8] ;  /* 0x0000ea00ff0a7b82 */ /* 0x000ee20000000a00 */
[----:B------:R-:W4:Y:S07]  /*1520*/  LDCU.128 UR12, c[0x0][0x390] ;  /* 0x00007200ff0c77ac */ /* 0x000f2e0008000c00 */
[----:B------:R-:W0:Y:S08]  /*1530*/  LDC.64 R12, c[0x0][0x3b0] ;  /* 0x0000ec00ff0c7b82 */ /* 0x000e300000000a00 */
[----:B------:R-:W0:Y:S01]  /*1540*/  LDC.64 R14, c[0x0][0x3b8] ;  /* 0x0000ee00ff0e7b82 */ /* 0x000e220000000a00 */
[----:B-12---:R-:W-:Y:S01]  /*1550*/  NOP ;  /* 0x0000000000007918 */ /* 0x006fe20000000000 */
.L_x_31:
[----:B-1-3--:R-:W-:-:S05]  /*1560*/  IMAD.WIDE R8, R19, 0x4, R10 ;  /* 0x0000000413087825 */ /* 0x00afca00078e020a */
[----:B------:R-:W4:Y:S01]  /*1570*/  LDG.E R0, desc[UR6][R8.64] ;  /* 0x0000000608007981 */ /* 0x000f22000c1e1900 */
[----:B0-----:R-:W-:-:S04]  /*1580*/  IMAD.WIDE R20, R19, 0x4, R6 ;  /* 0x0000000413147825 */ /* 0x001fc800078e0206 */
[----:B------:R-:W-:-:S04]  /*1590*/  IMAD.WIDE R16, R19, 0x4, R12 ;  /* 0x0000000413107825 */ /* 0x000fc800078e020c */
[----:B----4-:R-:W-:-:S05]  /*15a0*/  FMUL R25, R0, UR13 ;  /* 0x0000000d00197c20 */ /* 0x010fca0008400000 */
[----:B------:R0:W-:Y:S04]  /*15b0*/  STG.E desc[UR6][R8.64], R25 ;  /* 0x0000001908007986 */ /* 0x0001e8000c101906 */
[----:B------:R-:W2:Y:S04]  /*15c0*/  LDG.E R20, desc[UR6][R20.64] ;  /* 0x0000000614147981 */ /* 0x000ea8000c1e1900 */
[----:B------:R-:W3:Y:S01]  /*15d0*/  LDG.E R2, desc[UR6][R16.64] ;  /* 0x0000000610027981 */ /* 0x000ee2000c1e1900 */
[----:B--2---:R-:W-:-:S04]  /*15e0*/  FMUL R0, R20, UR9 ;  /* 0x0000000914007c20 */ /* 0x004fc80008400000 */
[----:B------:R-:W-:-:S04]  /*15f0*/  FMUL R23, R4, R0 ;  /* 0x0000000004177220 */ /* 0x000fc80000400000 */
[----:B---3--:R-:W-:Y:S01]  /*1600*/  FFMA R27, R2, UR4, R23 ;  /* 0x00000004021b7c23 */ /* 0x008fe20008000017 */
[----:B------:R-:W-:-:S04]  /*1610*/  IMAD.WIDE R22, R19, 0x4, R14 ;  /* 0x0000000413167825 */ /* 0x000fc800078e020e */
[----:B------:R1:W-:Y:S04]  /*1620*/  STG.E desc[UR6][R16.64], R27 ;  /* 0x0000001b10007986 */ /* 0x0003e8000c101906 */
[----:B------:R-:W0:Y:S01]  /*1630*/  LDG.E R2, desc[UR6][R22.64] ;  /* 0x0000000616027981 */ /* 0x000e22000c1e1900 */
[----:B------:R-:W-:Y:S01]  /*1640*/  FMUL R18, R3, R0 ;  /* 0x0000000003127220 */ /* 0x000fe20000400000 */
[----:B0-----:R-:W-:-:S04]  /*1650*/  FMUL R25, R2, UR8 ;  /* 0x0000000802197c20 */ /* 0x001fc80008400000 */
[----:B------:R-:W-:-:S05]  /*1660*/  FFMA R25, R0, R18, R25 ;  /* 0x0000001200197223 */ /* 0x000fca0000000019 */
[----:B------:R1:W-:Y:S04]  /*1670*/  STG.E desc[UR6][R22.64], R25 ;  /* 0x0000001916007986 */ /* 0x0003e8000c101906 */
[----:B------:R-:W2:Y:S04]  /*1680*/  LDG.E R0, desc[UR6][R16.64] ;  /* 0x0000000610007981 */ /* 0x000ea8000c1e1900 */
[----:B------:R-:W2:Y:S01]  /*1690*/  LDG.E R21, desc[UR6][R8.64] ;  /* 0x0000000608157981 */ /* 0x000ea2000c1e1900 */
[----:B------:R-:W-:-:S04]  /*16a0*/  IADD3 R5, PT, PT, R5, 0x1, RZ ;  /* 0x0000000105057810 */ /* 0x000fc80007ffe0ff */
[----:B------:R-:W-:Y:S01]  /*16b0*/  ISETP.NE.AND P0, PT, R5, RZ, PT ;  /* 0x000000ff0500720c */ /* 0x000fe20003f05270 */
[----:B--2---:R-:W-:-:S05]  /*16c0*/  FFMA R0, -R0, UR12, R21 ;  /* 0x0000000c00007c23 */ /* 0x004fca0008000115 */
[----:B------:R-:W-:-:S04]  /*16d0*/  FMNMX R0, R0, UR14, !PT ;  /* 0x0000000e00007c09 */ /* 0x000fc8000f800000 */
[----:B------:R-:W-:-:S05]  /*16e0*/  FMNMX R21, R0, UR15, PT ;  /* 0x0000000f00157c09 */ /* 0x000fca000b800000 */
[----:B------:R1:W-:Y:S01]  /*16f0*/  STG.E desc[UR6][R8.64], R21 ;  /* 0x0000001508007986 */ /* 0x0003e2000c101906 */
[----:B------:R-:W-:Y:S05]  /*1700*/  @!P0 EXIT ;  /* 0x000000000000894d */ /* 0x000fea0003800000 */
[----:B------:R-:W-:Y:S01]  /*1710*/  IADD3 R19, PT, PT, R19, 0x1, RZ ;  /* 0x0000000113137810 */ /* 0x000fe20007ffe0ff */
[----:B------:R-:W-:Y:S06]  /*1720*/  BRA `(.L_x_31) ;  /* 0xfffffffc008c7947 */ /* 0x000fec000383ffff */
.L_x_27:
[----:B------:R-:W-:Y:S01]  /*1730*/  IADD3 R0, PT, PT, R8, -R17, RZ ;  /* 0x8000001108007210 */ /* 0x000fe20007ffe0ff */
[----:B------:R-:W-:Y:S01]  /*1740*/  BSSY.RECONVERGENT B0, `(.L_x_32) ;  /* 0x00000e2000007945 */ /* 0x000fe20003800200 */
[----:B------:R-:W-:Y:S02]  /*1750*/  LOP3.LUT R2, R17, 0x3, RZ, 0xc0, !PT ;  /* 0x0000000311027812 */ /* 0x000fe400078ec0ff */
[----:B------:R-:W-:Y:S02]  /*1760*/  ISETP.GT.U32.AND P0, PT, R0, -0x4, PT ;  /* 0xfffffffc0000780c */ /* 0x000fe40003f04070 */
[----:B------:R-:W-:-:S11]  /*1770*/  MOV R7, RZ ;  /* 0x000000ff00077202 */ /* 0x000fd60000000f00 */
[----:B------:R-:W-:Y:S05]  /*1780*/  @P0 BRA `(.L_x_33) ;  /* 0x0000000c00740947 */ /* 0x000fea0003800000 */
[----:B------:R-:W0:Y:S01]  /*1790*/  LDC.64 R10, c[0x0][0x3c0] ;  /* 0x0000f000ff0a7b82 */ /* 0x000e220000000a00 */
[----:B------:R-:W-:Y:S02]  /*17a0*/  IADD3 R7, PT, PT, R6, -R2, RZ ;  /* 0x8000000206077210 */ /* 0x000fe40007ffe0ff */
[----:B------:R-:W-:Y:S02]  /*17b0*/  IADD3 R6, PT, PT, R8, -R17, R2 ;  /* 0x8000001108067210 */ /* 0x000fe40007ffe002 */
[----:B------:R-:W-:-:S03]  /*17c0*/  MOV R5, R8 ;  /* 0x0000000800057202 */ /* 0x000fc60000000f00 */
[----:B------:R-:W1:Y:S08]  /*17d0*/  LDC.64 R18, c[0x0][0x3a8] ;  /* 0x0000ea00ff127b82 */ /* 0x000e700000000a00 */
[----:B------:R-:W2:Y:S08]  /*17e0*/  LDC.64 R14, c[0x0][0x3b0] ;  /* 0x0000ec00ff0e7b82 */ /* 0x000eb00000000a00 */
[----:B------:R-:W3:Y:S02]  /*17f0*/  LDC.64 R12, c[0x0][0x3b8] ;  /* 0x0000ee00ff0c7b82 */ /* 0x000ee40000000a00 */
.L_x_54:
[C---:B-1--4-:R-:W-:Y:S01]  /*1800*/  IMAD.WIDE R36, R5.reuse, 0x4, R18 ;  /* 0x0000000405247825 */ /* 0x052fe200078e0212 */
[----:B------:R-:W1:Y:S04]  /*1810*/  LDCU UR4, c[0x0][0x394] ;  /* 0x00007280ff0477ac */ /* 0x000e680008000800 */
[----:B------:R-:W1:Y:S01]  /*1820*/  LDG.E R0, desc[UR6][R36.64] ;  /* 0x0000000624007981 */ /* 0x000e62000c1e1900 */
[C---:B0-----:R-:W-:Y:S01]  /*1830*/  IMAD.WIDE R20, R5.reuse, 0x4, R10 ;  /* 0x0000000405147825 */ /* 0x041fe200078e020a */
[----:B------:R-:W0:Y:S03]  /*1840*/  LDCU.64 UR8, c[0x0][0x388] ;  /* 0x00007100ff0877ac */ /* 0x000e260008000a00 */
[----:B--2---:R-:W-:-:S04]  /*1850*/  IMAD.WIDE R34, R5, 0x4, R14 ;  /* 0x0000000405227825 */ /* 0x004fc800078e020e */
[----:B-1----:R-:W-:Y:S01]  /*1860*/  FMUL R9, R0, UR4 ;  /* 0x0000000400097c20 */ /* 0x002fe20008400000 */
[----:B------:R-:W1:Y:S04]  /*1870*/  LDCU UR4, c[0x0][0x384] ;  /* 0x00007080ff0477ac */ /* 0x000e680008000800 */
[----:B------:R2:W-:Y:S04]  /*1880*/  STG.E desc[UR6][R36.64], R9 ;  /* 0x0000000924007986 */ /* 0x0005e8000c101906 */
[----:B------:R-:W0:Y:S04]  /*1890*/  LDG.E R0, desc[UR6][R20.64] ;  /* 0x0000000614007981 */ /* 0x000e28000c1e1900 */
[----:B------:R-:W1:Y:S01]  /*18a0*/  LDG.E R16, desc[UR6][R34.64] ;  /* 0x0000000622107981 */ /* 0x000e62000c1e1900 */
[----:B---3--:R-:W-:-:S04]  /*18b0*/  IMAD.WIDE R32, R5, 0x4, R12 ;  /* 0x0000000405207825 */ /* 0x008fc800078e020c */
[----:B0-----:R-:W-:-:S04]  /*18c0*/  FMUL R0, R0, UR9 ;  /* 0x0000000900007c20 */ /* 0x001fc80008400000 */
[----:B------:R-:W-:-:S04]  /*18d0*/  FMUL R17, R4, R0 ;  /* 0x0000000004117220 */ /* 0x000fc80000400000 */
[----:B-1----:R-:W-:-:S05]  /*18e0*/  FFMA R17, R16, UR4, R17 ;  /* 0x0000000410117c23 */ /* 0x002fca0008000011 */
[----:B------:R0:W-:Y:S04]  /*18f0*/  STG.E desc[UR6][R34.64], R17 ;  /* 0x0000001122007986 */ /* 0x0001e8000c101906 */
[----:B--2---:R-:W2:Y:S01]  /*1900*/  LDG.E R9, desc[UR6][R32.64] ;  /* 0x0000000620097981 */ /* 0x004ea2000c1e1900 */
[----:B------:R-:W-:Y:S01]  /*1910*/  FMUL R16, R3, R0 ;  /* 0x0000000003107220 */ /* 0x000fe20000400000 */
[----:B--2---:R-:W-:-:S04]  /*1920*/  FMUL R9, R9, UR8 ;  /* 0x0000000809097c20 */ /* 0x004fc80008400000 */
[----:B------:R-:W-:-:S05]  /*1930*/  FFMA R27, R0, R16, R9 ;  /* 0x00000010001b7223 */ /* 0x000fca0000000009 */
[----:B------:R0:W-:Y:S04]  /*1940*/  STG.E desc[UR6][R32.64], R27 ;  /* 0x0000001b20007986 */ /* 0x0001e8000c101906 */
[----:B------:R0:W5:Y:S01]  /*1950*/  LDG.E R9, desc[UR6][R34.64] ;  /* 0x0000000622097981 */ /* 0x000162000c1e1900 */
[----:B------:R-:W-:Y:S01]  /*1960*/  IADD3 R0, PT, PT, R27, -0xd000000, RZ ;  /* 0xf30000001b007810 */ /* 0x000fe20007ffe0ff */
[----:B------:R0:W1:Y:S01]  /*1970*/  MUFU.RSQ R16, R27 ;  /* 0x0000001b00107308 */ /* 0x0000620000001400 */
[----:B------:R-:W-:Y:S02]  /*1980*/  BSSY.RECONVERGENT B1, `(.L_x_34) ;  /* 0x000000a000017945 */ /* 0x000fe40003800200 */
[----:B------:R-:W-:-:S13]  /*1990*/  ISETP.GT.U32.AND P0, PT, R0, 0x727fffff, PT ;  /* 0x727fffff0000780c */ /* 0x000fda0003f04070 */
[----:B0-----:R-:W-:Y:S05]  /*19a0*/  @!P0 BRA `(.L_x_35) ;  /* 0x00000000000c8947 */ /* 0x001fea0003800000 */
[----:B------:R-:W-:-:S07]  /*19b0*/  MOV R0, 0x19d0 ;  /* 0x000019d000007802 */ /* 0x000fce0000000f00 */
[----:B-1---5:R-:W-:Y:S05]  /*19c0*/  CALL.REL.NOINC `($__internal_0_$__cuda_sm20_sqrt_rn_f32_slowpath) ;  /* 0x0000001000007944 */ /* 0x022fea0003c00000 */
[----:B------:R-:W-:Y:S05]  /*19d0*/  BRA `(.L_x_36) ;  /* 0x0000000000107947 */ /* 0x000fea0003800000 */
.L_x_35:
[----:B-1----:R-:W-:Y:S01]  /*19e0*/  FMUL.FTZ R28, R27, R16 ;  /* 0x000000101b1c7220 */ /* 0x002fe20000410000 */
[----:B------:R-:W-:-:S03]  /*19f0*/  FMUL.FTZ R0, R16, 0.5 ;  /* 0x3f00000010007820 */ /* 0x000fc60000410000 */
[----:B------:R-:W-:-:S04]  /*1a00*/  FFMA R17, -R28, R28, R27 ;  /* 0x0000001c1c117223 */ /* 0x000fc8000000011b */
[----:B------:R-:W-:-:S07]  /*1a10*/  FFMA R28, R17, R0, R28 ;  /* 0x00000000111c7223 */ /* 0x000fce000000001c */
.L_x_36:
[----:B------:R-:W-:Y:S05]  /*1a20*/  BSYNC.RECONVERGENT B1 ;  /* 0x0000000000017941 */ /* 0x000fea0003800200 */
.L_x_34:
[----:B------:R-:W-:Y:S01]  /*1a30*/  FADD R22, R28, 9.9999999392252902908e-09 ;  /* 0x322bcc771c167421 */ /* 0x000fe20000000000 */
[----:B------:R-:W-:Y:S03]  /*1a40*/  BSSY.RECONVERGENT B1, `(.L_x_37) ;  /* 0x000000d000017945 */ /* 0x000fe60003800200 */
[----:B------:R-:W0:Y:S08]  /*1a50*/  MUFU.RCP R0, R22 ;  /* 0x0000001600007308 */ /* 0x000e300000001000 */
[----:B-----5:R-:W1:Y:S01]  /*1a60*/  FCHK P0, R9, R22 ;  /* 0x0000001609007302 */ /* 0x020e620000000000 */
        /* <DEDUP_REMOVED lines=10> */
.L_x_38:
[----:B------:R-:W-:Y:S05]  /*1b10*/  BSYNC.RECONVERGENT B1 ;  /* 0x0000000000017941 */ /* 0x000fea0003800200 */
.L_x_37:
[----:B------:R-:W2:Y:S01]  /*1b20*/  LDG.E R9, desc[UR6][R36.64] ;  /* 0x0000000624097981 */ /* 0x000ea2000c1e1900 */
[----:B------:R-:W2:Y:S03]  /*1b30*/  LDCU.128 UR8, c[0x0][0x390] ;  /* 0x00007200ff0877ac */ /* 0x000ea60008000c00 */
[----:B------:R-:W3:Y:S01]  /*1b40*/  LDG.E R16, desc[UR6][R36.64+0x4] ;  /* 0x0000040624107981 */ /* 0x000ee2000c1e1900 */
[----:B------:R-:W0:Y:S01]  /*1b50*/  LDCU UR4, c[0x0][0x384] ;  /* 0x00007080ff0477ac */ /* 0x000e220008000800 */
[----:B--2---:R-:W-:Y:S01]  /*1b60*/  FFMA R0, -R0, UR8, R9 ;  /* 0x0000000800007c23 */ /* 0x004fe20008000109 */
[----:B---3--:R-:W-:-:S04]  /*1b70*/  FMUL R17, R16, UR9 ;  /* 0x0000000910117c20 */ /* 0x008fc80008400000 */
[----:B------:R-:W-:Y:S01]  /*1b80*/  FMNMX R0, R0, UR10, !PT ;  /* 0x0000000a00007c09 */ /* 0x000fe2000f800000 */
[----:B------:R-:W1:Y:S03]  /*1b90*/  LDCU.64 UR8, c[0x0][0x388] ;  /* 0x00007100ff0877ac */ /* 0x000e660008000a00 */
[----:B------:R-:W-:Y:S01]  /*1ba0*/  FMNMX R9, R0, UR11, PT ;  /* 0x0000000b00097c09 */ /* 0x000fe2000b800000 */
[----:B------:R2:W-:Y:S04]  /*1bb0*/  STG.E desc[UR6][R36.64+0x4], R17 ;  /* 0x0000041124007986 */ /* 0x0005e8000c101906 */
[----:B------:R3:W-:Y:S04]  /*1bc0*/  STG.E desc[UR6][R36.64], R9 ;  /* 0x0000000924007986 */ /* 0x0007e8000c101906 */
[----:B------:R-:W1:Y:S04]  /*1bd0*/  LDG.E R0, desc[UR6][R20.64+0x4] ;  /* 0x0000040614007981 */ /* 0x000e68000c1e1900 */
[----:B------:R-:W0:Y:S01]  /*1be0*/  LDG.E R16, desc[UR6][R34.64+0x4] ;  /* 0x0000040622107981 */ /* 0x000e22000c1e1900 */
[----:B-1----:R-:W-:-:S04]  /*1bf0*/  FMUL R0, R0, UR9 ;  /* 0x0000000900007c20 */ /* 0x002fc80008400000 */
[----:B------:R-:W-:-:S04]  /*1c00*/  FMUL R23, R4, R0 ;  /* 0x0000000004177220 */ /* 0x000fc80000400000 */
[----:B0-----:R-:W-:-:S05]  /*1c10*/  FFMA R23, R16, UR4, R23 ;  /* 0x0000000410177c23 */ /* 0x001fca0008000017 */
[----:B------:R0:W-:Y:S04]  /*1c20*/  STG.E desc[UR6][R34.64+0x4], R23 ;  /* 0x0000041722007986 */ /* 0x0001e8000c101906 */
[----:B------:R-:W3:Y:S01]  /*1c30*/  LDG.E R16, desc[UR6][R32.64+0x4] ;  /* 0x0000040620107981 */ /* 0x000ee2000c1e1900 */
[----:B--2---:R-:W-:Y:S01]  /*1c40*/  FMUL R17, R3, R0 ;  /* 0x0000000003117220 */ /* 0x004fe20000400000 */
[----:B---3--:R-:W-:-:S04]  /*1c50*/  FMUL R9, R16, UR8 ;  /* 0x0000000810097c20 */ /* 0x008fc80008400000 */
        /* <DEDUP_REMOVED lines=11> */
.L_x_40:
[----:B-1----:R-:W-:Y:S01]  /*1d10*/  FMUL.FTZ R28, R27, R16 ;  /* 0x000000101b1c7220 */ /* 0x002fe20000410000 */
[----:B------:R-:W-:-:S03]  /*1d20*/  FMUL.FTZ R0, R16, 0.5 ;  /* 0x3f00000010007820 */ /* 0x000fc60000410000 */
[----:B------:R-:W-:-:S04]  /*1d30*/  FFMA R17, -R28, R28, R27 ;  /* 0x0000001c1c117223 */ /* 0x000fc8000000011b */
[----:B------:R-:W-:-:S07]  /*1d40*/  FFMA R28, R17, R0, R28 ;  /* 0x00000000111c7223 */ /* 0x000fce000000001c */
.L_x_41:
[----:B------:R-:W-:Y:S05]  /*1d50*/  BSYNC.RECONVERGENT B1 ;  /* 0x0000000000017941 */ /* 0x000fea0003800200 */
.L_x_39:
        /* <DEDUP_REMOVED lines=14> */
.L_x_43:
[----:B------:R-:W-:Y:S05]  /*1e40*/  BSYNC.RECONVERGENT B1 ;  /* 0x0000000000017941 */ /* 0x000fea0003800200 */
.L_x_42:
        /* <DEDUP_REMOVED lines=31> */
.L_x_45:
[----:B-1----:R-:W-:Y:S01]  /*2040*/  FMUL.FTZ R28, R27, R16 ;  /* 0x000000101b1c7220 */ /* 0x002fe20000410000 */
[----:B------:R-:W-:-:S03]  /*2050*/  FMUL.FTZ R0, R16, 0.5 ;  /* 0x3f00000010007820 */ /* 0x000fc60000410000 */
[----:B------:R-:W-:-:S04]  /*2060*/  FFMA R17, -R28, R28, R27 ;  /* 0x0000001c1c117223 */ /* 0x000fc8000000011b */
[----:B------:R-:W-:-:S07]  /*2070*/  FFMA R28, R17, R0, R28 ;  /* 0x00000000111c7223 */ /* 0x000fce000000001c */
.L_x_46:
[----:B------:R-:W-:Y:S05]  /*2080*/  BSYNC.RECONVERGENT B1 ;  /* 0x0000000000017941 */ /* 0x000fea0003800200 */
.L_x_44:
        /* <DEDUP_REMOVED lines=14> */
.L_x_48:
[----:B------:R-:W-:Y:S05]  /*2170*/  BSYNC.RECONVERGENT B1 ;  /* 0x0000000000017941 */ /* 0x000fea0003800200 */
.L_x_47:
        /* <DEDUP_REMOVED lines=31> */
.L_x_50:
[----:B-1----:R-:W-:Y:S01]  /*2370*/  FMUL.FTZ R28, R27, R16 ;  /* 0x000000101b1c7220 */ /* 0x002fe20000410000 */
[----:B------:R-:W-:-:S03]  /*2380*/  FMUL.FTZ R0, R16, 0.5 ;  /* 0x3f00000010007820 */ /* 0x000fc60000410000 */
[----:B------:R-:W-:-:S04]  /*2390*/  FFMA R17, -R28, R28, R27 ;  /* 0x0000001c1c117223 */ /* 0x000fc8000000011b */
[----:B------:R-:W-:-:S07]  /*23a0*/  FFMA R28, R17, R0, R28 ;  /* 0x00000000111c7223 */ /* 0x000fce000000001c */
.L_x_51:
[----:B------:R-:W-:Y:S05]  /*23b0*/  BSYNC.RECONVERGENT B1 ;  /* 0x0000000000017941 */ /* 0x000fea0003800200 */
.L_x_49:
        /* <DEDUP_REMOVED lines=14> */
.L_x_53:
[----:B------:R-:W-:Y:S05]  /*24a0*/  BSYNC.RECONVERGENT B1 ;  /* 0x0000000000017941 */ /* 0x000fea0003800200 */
.L_x_52:
[----:B------:R-:W2:Y:S01]  /*24b0*/  LDG.E R9, desc[UR6][R36.64+0xc] ;  /* 0x00000c0624097981 */ /* 0x000ea2000c1e1900 */
[----:B------:R-:W2:Y:S01]  /*24c0*/  LDCU UR4, c[0x0][0x390] ;  /* 0x00007200ff0477ac */ /* 0x000ea20008000800 */
[----:B------:R-:W-:Y:S02]  /*24d0*/  IADD3 R6, PT, PT, R6, 0x4, RZ ;  /* 0x0000000406067810 */ /* 0x000fe40007ffe0ff */
[----:B------:R-:W-:Y:S01]  /*24e0*/  IADD3 R5, PT, PT, R5, 0x4, RZ ;  /* 0x0000000405057810 */ /* 0x000fe20007ffe0ff */
[----:B------:R-:W0:Y:S01]  /*24f0*/  LDCU.64 UR8, c[0x0][0x398] ;  /* 0x00007300ff0877ac */ /* 0x000e220008000a00 */
[----:B------:R-:W-:Y:S01]  /*2500*/  ISETP.NE.AND P0, PT, R6, RZ, PT ;  /* 0x000000ff0600720c */ /* 0x000fe20003f05270 */
[----:B--2---:R-:W-:-:S05]  /*2510*/  FFMA R0, -R0, UR4, R9 ;  /* 0x0000000400007c23 */ /* 0x004fca0008000109 */
[----:B0-----:R-:W-:-:S04]  /*2520*/  FMNMX R0, R0, UR8, !PT ;  /* 0x0000000800007c09 */ /* 0x001fc8000f800000 */
[----:B------:R-:W-:-:S05]  /*2530*/  FMNMX R9, R0, UR9, PT ;  /* 0x0000000900097c09 */ /* 0x000fca000b800000 */
[----:B------:R4:W-:Y:S01]  /*2540*/  STG.E desc[UR6][R36.64+0xc], R9 ;  /* 0x00000c0924007986 */ /* 0x0009e2000c101906 */
[----:B------:R-:W-:Y:S05]  /*2550*/  @P0 BRA `(.L_x_54) ;  /* 0xfffffff000a80947 */ /* 0x000fea000383ffff */
.L_x_33:
[----:B------:R-:W-:Y:S05]  /*2560*/  BSYNC.RECONVERGENT B0 ;  /* 0x0000000000007941 */ /* 0x000fea0003800200 */
.L_x_32:
[----:B------:R-:W-:-:S13]  /*2570*/  ISETP.NE.AND P0, PT, R2, RZ, PT ;  /* 0x000000ff0200720c */ /* 0x000fda0003f05270 */
[----:B------:R-:W-:Y:S05]  /*2580*/  @!P0 EXIT ;  /* 0x000000000000894d */ /* 0x000fea0003800000 */
[----:B------:R-:W0:Y:S01]  /*2590*/  LDC.64 R18, c[0x0][0x3c0] ;  /* 0x0000f000ff127b82 */ /* 0x000e220000000a00 */
[----:B------:R-:W-:Y:S02]  /*25a0*/  IADD3 R7, PT, PT, R8, R7, RZ ;  /* 0x0000000708077210 */ /* 0x000fe40007ffe0ff */
[----:B------:R-:W-:-:S05]  /*25b0*/  IADD3 R2, PT, PT, -R2, RZ, RZ ;  /* 0x000000ff02027210 */ /* 0x000fca0007ffe1ff */
[----:B------:R-:W1:Y:S08]  /*25c0*/  LDC.64 R10, c[0x0][0x3a8] ;  /* 0x0000ea00ff0a7b82 */ /* 0x000e700000000a00 */
[----:B------:R-:W2:Y:S08]  /*25d0*/  LDC.64 R12, c[0x0][0x3b0] ;  /* 0x0000ec00ff0c7b82 */ /* 0x000eb00000000a00 */
[----:B------:R-:W3:Y:S02]  /*25e0*/  LDC.64 R14, c[0x0][0x3b8] ;  /* 0x0000ee00ff0e7b82 */ /* 0x000ee40000000a00 */
.L_x_60:
[C---:B01--4-:R-:W-:Y:S01]  /*25f0*/  IMAD.WIDE R8, R7.reuse, 0x4, R10 ;  /* 0x0000000407087825 */ /* 0x053fe200078e020a */
        /* <DEDUP_REMOVED lines=10> */
[----:B0-----:R-:W-:-:S04]  /*26a0*/  FMUL R0, R20, UR9 ;  /* 0x0000000914007c20 */ /* 0x001fc80008400000 */
[----:B------:R-:W-:-:S04]  /*26b0*/  FMUL R23, R4, R0 ;  /* 0x0000000004177220 */ /* 0x000fc80000400000 */
[----:B-1----:R-:W-:Y:S01]  /*26c0*/  FFMA R25, R6, UR4, R23 ;  /* 0x0000000406197c23 */ /* 0x002fe20008000017 */
[----:B---3--:R-:W-:-:S04]  /*26d0*/  IMAD.WIDE R22, R7, 0x4, R14 ;  /* 0x0000000407167825 */ /* 0x008fc800078e020e */
        /* <DEDUP_REMOVED lines=15> */
.L_x_56:
[----:B-1----:R-:W-:Y:S01]  /*27d0*/  FMUL.FTZ R28, R27, R6 ;  /* 0x000000061b1c7220 */ /* 0x002fe20000410000 */
[----:B------:R-:W-:-:S03]  /*27e0*/  FMUL.FTZ R0, R6, 0.5 ;  /* 0x3f00000006007820 */ /* 0x000fc60000410000 */
[----:B------:R-:W-:-:S04]  /*27f0*/  FFMA R17, -R28, R28, R27 ;  /* 0x0000001c1c117223 */ /* 0x000fc8000000011b */
[----:B------:R-:W-:-:S07]  /*2800*/  FFMA R28, R17, R0, R28 ;  /* 0x00000000111c7223 */ /* 0x000fce000000001c */
.L_x_57:
[----:B------:R-:W-:Y:S05]  /*2810*/  BSYNC.RECONVERGENT B0 ;  /* 0x0000000000007941 */ /* 0x000fea0003800200 */
.L_x_55:
        /* <DEDUP_REMOVED lines=14> */
.L_x_59:
[----:B------:R-:W-:Y:S05]  /*2900*/  BSYNC.RECONVERGENT B0 ;  /* 0x0000000000007941 */ /* 0x000fea0003800200 */
.L_x_58:
        /* <DEDUP_REMOVED lines=11> */
[----:B------:R-:W-:Y:S05]  /*29c0*/  EXIT ;  /* 0x000000000000794d */ /* 0x000fea0003800000 */
        .weak           $__internal_0_$__cuda_sm20_sqrt_rn_f32_slowpath
        .type           $__internal_0_$__cuda_sm20_sqrt_rn_f32_slowpath,@function
        .size           $__internal_0_$__cuda_sm20_sqrt_rn_f32_slowpath,($__internal_1_$__cuda_sm3x_div_rn_noftz_f32_slowpath - $__internal_0_$__cuda_sm20_sqrt_rn_f32_slowpath)
$__internal_0_$__cuda_sm20_sqrt_rn_f32_slowpath:
[----:B------:R-:W-:-:S13]  /*29d0*/  LOP3.LUT P0, RZ, R27, 0x7fffffff, RZ, 0xc0, !PT ;  /* 0x7fffffff1bff7812 */ /* 0x000fda000780c0ff */
[----:B------:R-:W-:Y:S01]  /*29e0*/  @!P0 MOV R28, R27 ;  /* 0x0000001b001c8202 */ /* 0x000fe20000000f00 */
[----:B------:R-:W-:Y:S06]  /*29f0*/  @!P0 BRA `(.L_x_61) ;  /* 0x0000000000408947 */ /* 0x000fec0003800000 */
[----:B------:R-:W-:-:S13]  /*2a00*/  FSETP.GEU.FTZ.AND P0, PT, R27, RZ, PT ;  /* 0x000000ff1b00720b */ /* 0x000fda0003f1e000 */
[----:B------:R-:W-:Y:S01]  /*2a10*/  @!P0 MOV R28, 0x7fffffff ;  /* 0x7fffffff001c8802 */ /* 0x000fe20000000f00 */
[----:B------:R-:W-:Y:S06]  /*2a20*/  @!P0 BRA `(.L_x_61) ;  /* 0x0000000000348947 */ /* 0x000fec0003800000 */
[----:B------:R-:W-:-:S13]  /*2a30*/  FSETP.GTU.FTZ.AND P0, PT, |R27|, +INF , PT ;  /* 0x7f8000001b00780b */ /* 0x000fda0003f1c200 */
[----:B------:R-:W-:Y:S01]  /*2a40*/  @P0 FADD.FTZ R28, R27, 1 ;  /* 0x3f8000001b1c0421 */ /* 0x000fe20000010000 */
[----:B------:R-:W-:Y:S06]  /*2a50*/  @P0 BRA `(.L_x_61) ;  /* 0x0000000000280947 */ /* 0x000fec0003800000 */
[----:B------:R-:W-:-:S13]  /*2a60*/  FSETP.NEU.FTZ.AND P0, PT, |R27|, +INF , PT ;  /* 0x7f8000001b00780b */ /* 0x000fda0003f1d200 */
[----:B------:R-:W-:Y:S01]  /*2a70*/  @P0 FFMA R26, R27, 1.84467440737095516160e+19, RZ ;  /* 0x5f8000001b1a0823 */ /* 0x000fe200000000ff */
[----:B------:R-:W-:-:S03]  /*2a80*/  @!P0 MOV R28, R27 ;  /* 0x0000001b001c8202 */ /* 0x000fc60000000f00 */
[----:B------:R-:W0:Y:S02]  /*2a90*/  @P0 MUFU.RSQ R29, R26 ;  /* 0x0000001a001d0308 */ /* 0x000e240000001400 */
[----:B0-----:R-:W-:Y:S01]  /*2aa0*/  @P0 FMUL.FTZ R25, R26, R29 ;  /* 0x0000001d1a190220 */ /* 0x001fe20000410000 */
[----:B------:R-:W-:-:S03]  /*2ab0*/  @P0 FMUL.FTZ R16, R29, 0.5 ;  /* 0x3f0000001d100820 */ /* 0x000fc60000410000 */
[----:B------:R-:W-:-:S04]  /*2ac0*/  @P0 FADD.FTZ R22, -R25, -RZ ;  /* 0x800000ff19160221 */ /* 0x000fc80000010100 */
[----:B------:R-:W-:-:S04]  /*2ad0*/  @P0 FFMA R22, R25, R22, R26 ;  /* 0x0000001619160223 */ /* 0x000fc8000000001a */
[----:B------:R-:W-:-:S04]  /*2ae0*/  @P0 FFMA R16, R22, R16, R25 ;  /* 0x0000001016100223 */ /* 0x000fc80000000019 */
[----:B------:R-:W-:-:S07]  /*2af0*/  @P0 FMUL.FTZ R28, R16, 2.3283064365386962891e-10 ;  /* 0x2f800000101c0820 */ /* 0x000fce0000410000 */
.L_x_61:
[----:B------:R-:W-:Y:S01]  /*2b00*/  HFMA2 R27, -RZ, RZ, 0, 0 ;  /* 0x00000000ff1b7431 */ /* 0x000fe200000001ff */
[----:B------:R-:W-:-:S04]  /*2b10*/  MOV R26, R0 ;  /* 0x00000000001a7202 */ /* 0x000fc80000000f00 */
[----:B------:R-:W-:Y:S05]  /*2b20*/  RET.REL.NODEC R26 `(_Z10AdamKernelifffffffbPfS_S_PKf) ;  /* 0xffffffd41a347950 */ /* 0x000fea0003c3ffff */
        .weak           $__internal_1_$__cuda_sm3x_div_rn_noftz_f32_slowpath
        .type           $__internal_1_$__cuda_sm3x_div_rn_noftz_f32_slowpath,@function
        .size           $__internal_1_$__cuda_sm3x_div_rn_noftz_f32_slowpath,(.L_x_75 - $__internal_1_$__cuda_sm3x_div_rn_noftz_f32_slowpath)
$__internal_1_$__cuda_sm3x_div_rn_noftz_f32_slowpath:
[----:B------:R-:W-:Y:S01]  /*2b30*/  SHF.R.U32.HI R22, RZ, 0x17, R0 ;  /* 0x00000017ff167819 */ /* 0x000fe20000011600 */
[----:B------:R-:W-:Y:S01]  /*2b40*/  BSSY.RECONVERGENT B2, `(.L_x_62) ;  /* 0x0000062000027945 */ /* 0x000fe20003800200 */
[----:B------:R-:W-:Y:S02]  /*2b50*/  SHF.R.U32.HI R27, RZ, 0x17, R28 ;  /* 0x00000017ff1b7819 */ /* 0x000fe4000001161c */
[----:B------:R-:W-:Y:S02]  /*2b60*/  LOP3.LUT R22, R22, 0xff, RZ, 0xc0, !PT ;  /* 0x000000ff16167812 */ /* 0x000fe400078ec0ff */
[----:B------:R-:W-:Y:S02]  /*2b70*/  LOP3.LUT R27, R27, 0xff, RZ, 0xc0, !PT ;  /* 0x000000ff1b1b7812 */ /* 0x000fe400078ec0ff */
[----:B------:R-:W-:Y:S02]  /*2b80*/  IADD3 R29, PT, PT, R22, -0x1, RZ ;  /* 0xffffffff161d7810 */ /* 0x000fe40007ffe0ff */
[----:B------:R-:W-:-:S02]  /*2b90*/  IADD3 R25, PT, PT, R27, -0x1, RZ ;  /* 0xffffffff1b197810 */ /* 0x000fc40007ffe0ff */
[----:B------:R-:W-:-:S04]  /*2ba0*/  ISETP.GT.U32.AND P0, PT, R29, 0xfd, PT ;  /* 0x000000fd1d00780c */ /* 0x000fc80003f04070 */
[----:B------:R-:W-:-:S13]  /*2bb0*/  ISETP.GT.U32.OR P0, PT, R25, 0xfd, P0 ;  /* 0x000000fd1900780c */ /* 0x000fda0000704470 */
[----:B------:R-:W-:Y:S01]  /*2bc0*/  @!P0 MOV R16, RZ ;  /* 0x000000ff00108202 */ /* 0x000fe20000000f00 */
[----:B------:R-:W-:Y:S06]  /*2bd0*/  @!P0 BRA `(.L_x_63) ;  /* 0x00000000005c8947 */ /* 0x000fec0003800000 */
[----:B------:R-:W-:Y:S02]  /*2be0*/  FSETP.GTU.FTZ.AND P0, PT, |R28|, +INF , PT ;  /* 0x7f8000001c00780b */ /* 0x000fe40003f1c200 */
[----:B------:R-:W-:-:S04]  /*2bf0*/  FSETP.GTU.FTZ.AND P1, PT, |R0|, +INF , PT ;  /* 0x7f8000000000780b */ /* 0x000fc80003f3c200 */
[----:B------:R-:W-:-:S13]  /*2c00*/  PLOP3.LUT P0, PT, P0, P1, PT, 0xf8, 0x8f ;  /* 0x00000000008f781c */ /* 0x000fda0000703f70 */
[----:B------:R-:W-:Y:S05]  /*2c10*/  @P0 BRA `(.L_x_64) ;  /* 0x00000004004c0947 */ /* 0x000fea0003800000 */
[----:B------:R-:W-:-:S13]  /*2c20*/  LOP3.LUT P0, RZ, R0, 0x7fffffff, R28, 0xc8, !PT ;  /* 0x7fffffff00ff7812 */ /* 0x000fda000780c81c */
[----:B------:R-:W-:Y:S05]  /*2c30*/  @!P0 BRA `(.L_x_65) ;  /* 0x00000004003c8947 */ /* 0x000fea0003800000 */
[----:B------:R-:W-:Y:S02]  /*2c40*/  FSETP.NEU.FTZ.AND P3, PT, |R28|, +INF , PT ;  /* 0x7f8000001c00780b */ /* 0x000fe40003f7d200 */
[----:B------:R-:W-:Y:S02]  /*2c50*/  FSETP.NEU.FTZ.AND P1, PT, |R0|, +INF , PT ;  /* 0x7f8000000000780b */ /* 0x000fe40003f3d200 */
[----:B------:R-:W-:-:S11]  /*2c60*/  FSETP.NEU.FTZ.AND P0, PT, |R28|, +INF , PT ;  /* 0x7f8000001c00780b */ /* 0x000fd60003f1d200 */
[----:B------:R-:W-:Y:S05]  /*2c70*/  @!P1 BRA !P3, `(.L_x_65) ;  /* 0x00000004002c9947 */ /* 0x000fea0005800000 */
[----:B------:R-:W-:-:S04]  /*2c80*/  LOP3.LUT P3, RZ, R28, 0x7fffffff, RZ, 0xc0, !PT ;  /* 0x7fffffff1cff7812 */ /* 0x000fc8000786c0ff */
[----:B------:R-:W-:-:S13]  /*2c90*/  PLOP3.LUT P1, PT, P1, P3, PT, 0x2f, 0xf2 ;  /* 0x0000000000f2781c */ /* 0x000fda0000f26577 */
[----:B------:R-:W-:Y:S05]  /*2ca0*/  @P1 BRA `(.L_x_66) ;  /* 0x0000000400181947 */ /* 0x000fea0003800000 */
[----:B------:R-:W-:-:S04]  /*2cb0*/  LOP3.LUT P1, RZ, R0, 0x7fffffff, RZ, 0xc0, !PT ;  /* 0x7fffffff00ff7812 */ /* 0x000fc8000782c0ff */
[----:B------:R-:W-:-:S13]  /*2cc0*/  PLOP3.LUT P0, PT, P0, P1, PT, 0x2f, 0xf2 ;  /* 0x0000000000f2781c */ /* 0x000fda0000702577 */
[----:B------:R-:W-:Y:S05]  /*2cd0*/  @P0 BRA `(.L_x_67) ;  /* 0x0000000400000947 */ /* 0x000fea0003800000 */
[----:B------:R-:W-:Y:S02]  /*2ce0*/  ISETP.GE.AND P0, PT, R25, RZ, PT ;  /* 0x000000ff1900720c */ /* 0x000fe40003f06270 */
[----:B------:R-:W-:-:S11]  /*2cf0*/  ISETP.GE.AND P1, PT, R29, RZ, PT ;  /* 0x000000ff1d00720c */ /* 0x000fd60003f26270 */
[----:B------:R-:W-:Y:S01]  /*2d00*/  @P0 MOV R16, RZ ;  /* 0x000000ff00100202 */ /* 0x000fe20000000f00 */
[----:B------:R-:W-:Y:S01]  /*2d10*/  @!P0 FFMA R28, R28, 1.84467440737095516160e+19, RZ ;  /* 0x5f8000001c1c8823 */ /* 0x000fe200000000ff */
[----:B------:R-:W-:Y:S01]  /*2d20*/  @!P0 MOV R16, 0xffffffc0 ;  /* 0xffffffc000108802 */ /* 0x000fe20000000f00 */
[----:B------:R-:W-:-:S03]  /*2d30*/  @!P1 FFMA R0, R0, 1.84467440737095516160e+19, RZ ;  /* 0x5f80000000009823 */ /* 0x000fc600000000ff */
[----:B------:R-:W-:-:S07]  /*2d40*/  @!P1 IADD3 R16, PT, PT, R16, 0x40, RZ ;  /* 0x0000004010109810 */ /* 0x000fce0007ffe0ff */
.L_x_63:
[----:B------:R-:W-:Y:S01]  /*2d50*/  LEA R31, R22, 0xc0800000, 0x17 ;  /* 0xc0800000161f7811 */ /* 0x000fe200078eb8ff */
[----:B------:R-:W-:Y:S01]  /*2d60*/  BSSY.RECONVERGENT B3, `(.L_x_68) ;  /* 0x0000036000037945 */ /* 0x000fe20003800200 */
[----:B------:R-:W-:Y:S02]  /*2d70*/  IADD3 R27, PT, PT, R27, -0x7f, RZ ;  /* 0xffffff811b1b7810 */ /* 0x000fe40007ffe0ff */
[----:B------:R-:W-:-:S03]  /*2d80*/  IADD3 R31, PT, PT, -R31, R0, RZ ;  /* 0x000000001f1f7210 */ /* 0x000fc60007ffe1ff */
[----:B------:R-:W-:Y:S01]  /*2d90*/  IMAD R0, R27, -0x800000, R28 ;  /* 0xff8000001b007824 */ /* 0x000fe200078e021c */
[----:B------:R-:W0:Y:S01]  /*2da0*/  MUFU.RCP R30, R31 ;  /* 0x0000001f001e7308 */ /* 0x000e220000001000 */
[----:B------:R-:W-:Y:S01]  /*2db0*/  FADD.FTZ R25, -R31, -RZ ;  /* 0x800000ff1f197221 */ /* 0x000fe20000010100 */
[----:B------:R-:W-:-:S04]  /*2dc0*/  IADD3 R27, PT, PT, R27, 0x7f, -R22 ;  /* 0x0000007f1b1b7810 */ /* 0x000fc80007ffe816 */
[----:B------:R-:W-:Y:S01]  /*2dd0*/  IADD3 R27, PT, PT, R27, R16, RZ ;  /* 0x000000101b1b7210 */ /* 0x000fe20007ffe0ff */
[----:B0-----:R-:W-:-:S04]  /*2de0*/  FFMA R29, R30, R25, 1 ;  /* 0x3f8000001e1d7423 */ /* 0x001fc80000000019 */
[----:B------:R-:W-:-:S04]  /*2df0*/  FFMA R29, R30, R29, R30 ;  /* 0x0000001d1e1d7223 */ /* 0x000fc8000000001e */
[----:B------:R-:W-:-:S04]  /*2e00*/  FFMA R28, R0, R29, RZ ;  /* 0x0000001d001c7223 */ /* 0x000fc800000000ff */
[----:B------:R-:W-:-:S04]  /*2e10*/  FFMA R30, R25, R28, R0 ;  /* 0x0000001c191e7223 */ /* 0x000fc80000000000 */
[----:B------:R-:W-:-:S04]  /*2e20*/  FFMA R30, R29, R30, R28 ;  /* 0x0000001e1d1e7223 */ /* 0x000fc8000000001c */
[----:B------:R-:W-:-:S04]  /*2e30*/  FFMA R25, R25, R30, R0 ;  /* 0x0000001e19197223 */ /* 0x000fc80000000000 */
[----:B------:R-:W-:-:S05]  /*2e40*/  FFMA R0, R29, R25, R30 ;  /* 0x000000191d007223 */ /* 0x000fca000000001e */
[----:B------:R-:W-:-:S04]  /*2e50*/  SHF.R.U32.HI R22, RZ, 0x17, R0 ;  /* 0x00000017ff167819 */ /* 0x000fc80000011600 */
[----:B------:R-:W-:-:S04]  /*2e60*/  LOP3.LUT R16, R22, 0xff, RZ, 0xc0, !PT ;  /* 0x000000ff16107812 */ /* 0x000fc800078ec0ff */
[----:B------:R-:W-:-:S04]  /*2e70*/  IADD3 R16, PT, PT, R16, R27, RZ ;  /* 0x0000001b10107210 */ /* 0x000fc80007ffe0ff */
[----:B------:R-:W-:-:S04]  /*2e80*/  IADD3 R22, PT, PT, R16, -0x1, RZ ;  /* 0xffffffff10167810 */ /* 0x000fc80007ffe0ff */
[----:B------:R-:W-:-:S13]  /*2e90*/  ISETP.GE.U32.AND P0, PT, R22, 0xfe, PT ;  /* 0x000000fe1600780c */ /* 0x000fda0003f06070 */
[----:B------:R-:W-:Y:S05]  /*2ea0*/  @!P0 BRA `(.L_x_69) ;  /* 0x0000000000808947 */ /* 0x000fea0003800000 */
[----:B------:R-:W-:-:S13]  /*2eb0*/  ISETP.GT.AND P0, PT, R16, 0xfe, PT ;  /* 0x000000fe1000780c */ /* 0x000fda0003f04270 */
[----:B------:R-:W-:Y:S05]  /*2ec0*/  @P0 BRA `(.L_x_70) ;  /* 0x00000000006c0947 */ /* 0x000fea0003800000 */
[----:B------:R-:W-:-:S13]  /*2ed0*/  ISETP.GE.AND P0, PT, R16, 0x1, PT ;  /* 0x000000011000780c */ /* 0x000fda0003f06270 */
[----:B------:R-:W-:Y:S05]  /*2ee0*/  @P0 BRA `(.L_x_71) ;  /* 0x0000000000740947 */ /* 0x000fea0003800000 */
[----:B------:R-:W-:Y:S02]  /*2ef0*/  ISETP.GE.AND P0, PT, R16, -0x18, PT ;  /* 0xffffffe81000780c */ /* 0x000fe40003f06270 */
[----:B------:R-:W-:-:S11]  /*2f00*/  LOP3.LUT R0, R0, 0x80000000, RZ, 0xc0, !PT ;  /* 0x8000000000007812 */ /* 0x000fd600078ec0ff */
[----:B------:R-:W-:Y:S05]  /*2f10*/  @!P0 BRA `(.L_x_71) ;  /* 0x0000000000688947 */ /* 0x000fea0003800000 */
[CCC-:B------:R-:W-:Y:S01]  /*2f20*/  FFMA.RZ R22, R29.reuse, R25.reuse, R30.reuse ;  /* 0x000000191d167223 */ /* 0x1c0fe2000000c01e */
[CCC-:B------:R-:W-:Y:S01]  /*2f30*/  FFMA.RP R27, R29.reuse, R25.reuse, R30.reuse ;  /* 0x000000191d1b7223 */ /* 0x1c0fe2000000801e */
[----:B------:R-:W-:Y:S01]  /*2f40*/  FFMA.RM R30, R29, R25, R30 ;  /* 0x000000191d1e7223 */ /* 0x000fe2000000401e */
[----:B------:R-:W-:Y:S02]  /*2f50*/  IADD3 R25, PT, PT, R16, 0x20, RZ ;  /* 0x0000002010197810 */ /* 0x000fe40007ffe0ff */
[----:B------:R-:W-:Y:S02]  /*2f60*/  LOP3.LUT R22, R22, 0x7fffff, RZ, 0xc0, !PT ;  /* 0x007fffff16167812 */ /* 0x000fe400078ec0ff */
[----:B------:R-:W-:Y:S02]  /*2f70*/  ISETP.NE.AND P3, PT, R16, RZ, PT ;  /* 0x000000ff1000720c */ /* 0x000fe40003f65270 */
[----:B------:R-:W-:Y:S02]  /*2f80*/  LOP3.LUT R22, R22, 0x800000, RZ, 0xfc, !PT ;  /* 0x0080000016167812 */ /* 0x000fe400078efcff */
[----:B------:R-:W-:-:S02]  /*2f90*/  ISETP.NE.AND P1, PT, R16, RZ, PT ;  /* 0x000000ff1000720c */ /* 0x000fc40003f25270 */
[----:B------:R-:W-:Y:S02]  /*2fa0*/  IADD3 R16, PT, PT, -R16, RZ, RZ ;  /* 0x000000ff10107210 */ /* 0x000fe40007ffe1ff */
[----:B------:R-:W-:Y:S02]  /*2fb0*/  SHF.L.U32 R25, R22, R25, RZ ;  /* 0x0000001916197219 */ /* 0x000fe400000006ff */
[----:B------:R-:W-:Y:S02]  /*2fc0*/  FSETP.NEU.FTZ.AND P0, PT, R27, R30, PT ;  /* 0x0000001e1b00720b */ /* 0x000fe40003f1d000 */
[----:B------:R-:W-:Y:S02]  /*2fd0*/  SEL R27, R16, RZ, P3 ;  /* 0x000000ff101b7207 */ /* 0x000fe40001800000 */
[----:B------:R-:W-:Y:S02]  /*2fe0*/  ISETP.NE.AND P1, PT, R25, RZ, P1 ;  /* 0x000000ff1900720c */ /* 0x000fe40000f25270 */
[----:B------:R-:W-:-:S02]  /*2ff0*/  SHF.R.U32.HI R25, RZ, R27, R22 ;  /* 0x0000001bff197219 */ /* 0x000fc40000011616 */
[----:B------:R-:W-:Y:S02]  /*3000*/  PLOP3.LUT P0, PT, P0, P1, PT, 0xf8, 0x8f ;  /* 0x00000000008f781c */ /* 0x000fe40000703f70 */
[----:B------:R-:W-:Y:S02]  /*3010*/  SHF.R.U32.HI R22, RZ, 0x1, R25 ;  /* 0x00000001ff167819 */ /* 0x000fe40000011619 */
[----:B------:R-:W-:-:S04]  /*3020*/  SEL R27, RZ, 0x1, !P0 ;  /* 0x00000001ff1b7807 */ /* 0x000fc80004000000 */
[----:B------:R-:W-:-:S04]  /*3030*/  LOP3.LUT R16, R27, 0x1, R22, 0xf8, !PT ;  /* 0x000000011b107812 */ /* 0x000fc800078ef816 */
[----:B------:R-:W-:-:S04]  /*3040*/  LOP3.LUT R25, R16, R25, RZ, 0xc0, !PT ;  /* 0x0000001910197212 */ /* 0x000fc800078ec0ff */
[----:B------:R-:W-:-:S04]  /*3050*/  IADD3 R25, PT, PT, R22, R25, RZ ;  /* 0x0000001916197210 */ /* 0x000fc80007ffe0ff */
[----:B------:R-:W-:Y:S01]  /*3060*/  LOP3.LUT R0, R25, R0, RZ, 0xfc, !PT ;  /* 0x0000000019007212 */ /* 0x000fe200078efcff */
[----:B------:R-:W-:Y:S06]  /*3070*/  BRA `(.L_x_71) ;  /* 0x0000000000107947 */ /* 0x000fec0003800000 */
.L_x_70:
[----:B------:R-:W-:-:S04]  /*3080*/  LOP3.LUT R0, R0, 0x80000000, RZ, 0xc0, !PT ;  /* 0x8000000000007812 */ /* 0x000fc800078ec0ff */
[----:B------:R-:W-:Y:S01]  /*3090*/  LOP3.LUT R0, R0, 0x7f800000, RZ, 0xfc, !PT ;  /* 0x7f80000000007812 */ /* 0x000fe200078efcff */
[----:B------:R-:W-:Y:S06]  /*30a0*/  BRA `(.L_x_71) ;  /* 0x0000000000047947 */ /* 0x000fec0003800000 */
.L_x_69:
[----:B------:R-:W-:-:S07]  /*30b0*/  LEA R0, R27, R0, 0x17 ;  /* 0x000000001b007211 */ /* 0x000fce00078eb8ff */
.L_x_71:
[----:B------:R-:W-:Y:S05]  /*30c0*/  BSYNC.RECONVERGENT B3 ;  /* 0x0000000000037941 */ /* 0x000fea0003800200 */
.L_x_68:
[----:B------:R-:W-:Y:S05]  /*30d0*/  BRA `(.L_x_72) ;  /* 0x0000000000207947 */ /* 0x000fea0003800000 */
.L_x_67:
[----:B------:R-:W-:-:S04]  /*30e0*/  LOP3.LUT R0, R0, 0x80000000, R28, 0x48, !PT ;  /* 0x8000000000007812 */ /* 0x000fc800078e481c */
[----:B------:R-:W-:Y:S01]  /*30f0*/  LOP3.LUT R0, R0, 0x7f800000, RZ, 0xfc, !PT ;  /* 0x7f80000000007812 */ /* 0x000fe200078efcff */
[----:B------:R-:W-:Y:S06]  /*3100*/  BRA `(.L_x_72) ;  /* 0x0000000000147947 */ /* 0x000fec0003800000 */
.L_x_66:
[----:B------:R-:W-:Y:S01]  /*3110*/  LOP3.LUT R0, R0, 0x80000000, R28, 0x48, !PT ;  /* 0x8000000000007812 */ /* 0x000fe200078e481c */
[----:B------:R-:W-:Y:S06]  /*3120*/  BRA `(.L_x_72) ;  /* 0x00000000000c7947 */ /* 0x000fec0003800000 */
.L_x_65:
[----:B------:R-:W0:Y:S01]  /*3130*/  MUFU.RSQ R0, -QNAN ;  /* 0xffc0000000007908 */ /* 0x000e220000001400 */
[----:B------:R-:W-:Y:S05]  /*3140*/  BRA `(.L_x_72) ;  /* 0x0000000000047947 */ /* 0x000fea0003800000 */
.L_x_64:
[----:B------:R-:W-:-:S07]  /*3150*/  FADD.FTZ R0, R28, R0 ;  /* 0x000000001c007221 */ /* 0x000fce0000010000 */
.L_x_72:
[----:B------:R-:W-:Y:S05]  /*3160*/  BSYNC.RECONVERGENT B2 ;  /* 0x0000000000027941 */ /* 0x000fea0003800200 */
.L_x_62:
[----:B------:R-:W-:-:S04]  /*3170*/  HFMA2 R27, -RZ, RZ, 0, 0 ;  /* 0x00000000ff1b7431 */ /* 0x000fc800000001ff */
[----:B0-----:R-:W-:Y:S05]  /*3180*/  RET.REL.NODEC R26 `(_Z10AdamKernelifffffffbPfS_S_PKf) ;  /* 0xffffffcc1a9c7950 */ /* 0x001fea0003c3ffff */
.L_x_73:
        /* <DEDUP_REMOVED lines=15> */
.L_x_75:


//--------------------- .nv.shared.reserved.0     --------------------------
	.section	.nv.shared.reserved.0,"aw",@nobits
	.weak		__nv_reservedSMEM_offset_0_alias
	.size		__nv_reservedSMEM_offset_0_alias, 0, 64
	.other		__nv_reservedSMEM_offset_0_alias,@"STO_CUDA_RESERVED_SHARED STV_DEFAULT"
__nv_reservedSMEM_offset_0_alias:
	.zero		0
	.zero		64


//--------------------- .nv.constant0._Z10ClipKerneliPfff --------------------------
	.section	.nv.constant0._Z10ClipKerneliPfff,"a",@progbits
	.sectionflags	@""
	.align	4
.nv.constant0._Z10ClipKerneliPfff:
	.zero		920


//--------------------- .nv.constant0._Z10AdamKernelifffffffbPfS_S_PKf --------------------------
	.section	.nv.constant0._Z10AdamKernelifffffffbPfS_S_PKf,"a",@progbits
	.sectionflags	@""
	.align	4
.nv.constant0._Z10AdamKernelifffffffbPfS_S_PKf:
	.zero		968


//--------------------- SYMBOLS --------------------------

	.type		.nv.reservedSmem.offset0,@object
	.size		.nv.reservedSmem.offset0,0x4
